// auto-generated by cutlass_sweep.gemm — config: {"arch": "sm_100", "cluster_m": 1, "cluster_n": 4, "dtype": "fp16", "dtype_b": "fp16", "layout": "nt", "stages": 0, "tile_k": 128, "tile_m": 64, "tile_n": 256}
#include "cutlass/cutlass.h"
#include "cutlass/gemm/collective/collective_builder.hpp"
#include "cutlass/gemm/device/gemm_universal_adapter.h"
#include "cutlass/gemm/kernel/gemm_universal.hpp"
#include "cutlass/epilogue/collective/collective_builder.hpp"

using ElemA = cutlass::half_t;
using ElemB = cutlass::half_t;
using ElemCD = cutlass::half_t;
using Acc  = float;
using TileShape    = cute::Shape<cute::_64, cute::_256, cute::_128>;
using ClusterShape = cute::Shape<cute::_1, cute::_4, cute::_1>;

using CollectiveEpilogue = typename cutlass::epilogue::collective::CollectiveBuilder<
    cutlass::arch::Sm100, cutlass::arch::OpClassTensorOp,
    TileShape, ClusterShape,
    cutlass::epilogue::collective::EpilogueTileAuto,
    Acc, Acc,
    ElemCD, cutlass::layout::RowMajor, 128 / cutlass::sizeof_bits<ElemCD>::value,
    ElemCD, cutlass::layout::RowMajor, 128 / cutlass::sizeof_bits<ElemCD>::value,
    cutlass::epilogue::collective::EpilogueScheduleAuto
  >::CollectiveOp;

using CollectiveMainloop = typename cutlass::gemm::collective::CollectiveBuilder<
    cutlass::arch::Sm100, cutlass::arch::OpClassTensorOp,
    ElemA, cutlass::layout::RowMajor, 128 / cutlass::sizeof_bits<ElemA>::value,
    ElemB, cutlass::layout::ColumnMajor, 128 / cutlass::sizeof_bits<ElemB>::value,
    Acc,
    TileShape, ClusterShape,
    cutlass::gemm::collective::StageCountAutoCarveout<static_cast<int>(sizeof(typename CollectiveEpilogue::SharedStorage))>,
    cutlass::gemm::collective::KernelScheduleAuto
  >::CollectiveOp;

using GemmKernel = cutlass::gemm::kernel::GemmUniversal<
    cute::Shape<int,int,int,int>,
    CollectiveMainloop,
    CollectiveEpilogue
>;
using Gemm = cutlass::gemm::device::GemmUniversalAdapter<GemmKernel>;

// Force the device kernel symbol into the cubin without needing a host main.
auto* _anchor = &cutlass::device_kernel<GemmKernel>;


// ===== COMPILED SASS (sm_100a) =====

	.target	sm_100a

	.elftype	@"ET_EXEC"


//--------------------- .note.nv.tkinfo           --------------------------
	.section	.note.nv.tkinfo,"",@"SHT_NOTE"
	.sectionflags	@"SHF_NOTE_NV_TKINFO"
	.tkinfo
        /*0018*/ 	.word	0x00000002
        /*0030*/ 	.string	""
        /*0030*/ 	.string	"ptxas"
        /*0030*/ 	.string	"Cuda compilation tools, release 13.0, V13.0.88"
        /*0030*/ 	.string	"Build cuda_13.0.r13.0/compiler.36424714_0"
        /*0030*/ 	.string	"-arch sm_100a -m 64 "



//--------------------- .note.nv.cuinfo           --------------------------
	.section	.note.nv.cuinfo,"",@"SHT_NOTE"
	.sectionflags	@"SHF_NOTE_NV_CUINFO"
        /*0018*/ 	.short	0x0002
        /*001a*/ 	.short	0x0064
        /*001c*/ 	.short	0x0082
	.zero		2


//--------------------- .nv.info                  --------------------------
	.section	.nv.info,"",@"SHT_CUDA_INFO"
	.align	4


	//----- nvinfo : EIATTR_REGCOUNT
	.align		4
        /*0000*/ 	.byte	0x04, 0x2f
        /*0002*/ 	.short	(.L_19 - .L_18)
	.align		4
.L_18:
        /*0004*/ 	.word	index@(_ZN7cutlass13device_kernelINS_4gemm6kernel13GemmUniversalIN4cute5tupleIJiiiiEEENS1_10collective13CollectiveMmaINS1_35MainloopSm100TmaUmmaWarpSpecializedILi2ELi2ELi4ENS5_IJNS4_1CILi1EEENSA_ILi4EEESB_EEEEENS5_IJNSA_ILi64EEENSA_ILi256EEENSA_ILi128EEEEEENS_6half_tENS5_IJlSB_lEEESJ_SK_NS4_8TiledMMAINS4_8MMA_AtomIJNS4_20SM100_MMA_F16BF16_SSISJ_SJ_fLi64ELi256ELNS4_4UMMA5MajorE0ELSP_0ELNSO_7ScaleInE0ELSQ_0EEEEEENS4_6LayoutINS5_IJSB_SB_SB_EEENS5_IJNSA_ILi0EEESV_SV_EEEEENS5_IJNS4_10UnderscoreESY_SY_EEEEENS4_23SM90_TMA_LOAD_MULTICASTENS4_14ComposedLayoutINS4_7SwizzleILi3ELi4ELi3EEENS4_18smem_ptr_flag_bitsILi16EEENST_INS5_IJNSA_ILi8EEESF_EEENS5_IJSF_SB_EEEEEEEvNS4_8identityENS4_13SM90_TMA_LOADES1B_vS1C_EENS_8epilogue10collective18CollectiveEpilogueINS1F_23Sm100TmaWarpSpecializedILi4ELi2ELi32ELb1ELb0EEEJSI_NS5_IJNST_ISF_SB_EES1K_EEESJ_SK_SJ_SK_NS1F_6fusion15FusionCallbacksIS1J_NS1M_17LinearCombinationISJ_fSJ_fLNS_15FloatRoundStyleE2EEESI_S1L_JEEENS4_5SM1004TMEM4LOAD26SM100_TMEM_LOAD_16dp256b8xES1D_S1B_NS4_17SM75_U32x4_LDSM_NENS4_14SM90_TMA_STOREES1B_NS4_17SM90_U32x4_STSM_NENS4_39AutoVectorizingCopyWithAssumedAlignmentILi128EEEEEEvvEEEEvNT_6ParamsE)
        /*0008*/ 	.word	0x0000007a


	//----- nvinfo : EIATTR_FRAME_SIZE
	.align		4
.L_19:
        /*000c*/ 	.byte	0x04, 0x11
        /*000e*/ 	.short	(.L_21 - .L_20)
	.align		4
.L_20:
        /*0010*/ 	.word	index@($__internal_2_$__cuda_sm10x_tcgen05_guardrail_trap_unallocated_columns_being_dealloced)
        /*0014*/ 	.word	0x00000000


	//----- nvinfo : EIATTR_FRAME_SIZE
	.align		4
.L_21:
        /*0018*/ 	.byte	0x04, 0x11
        /*001a*/ 	.short	(.L_23 - .L_22)
	.align		4
.L_22:
        /*001c*/ 	.word	index@($__internal_1_$__cuda_sm10x_tcgen05_guardrail_trap_phase_invalid_during_alloc)
        /*0020*/ 	.word	0x00000000


	//----- nvinfo : EIATTR_FRAME_SIZE
	.align		4
.L_23:
        /*0024*/ 	.byte	0x04, 0x11
        /*0026*/ 	.short	(.L_25 - .L_24)
	.align		4
.L_24:
        /*0028*/ 	.word	index@($__internal_0_$__cuda_sm10x_tcgen05_guardrail_trap_col_being_dealloced_not_returned_by_alloc)
        /*002c*/ 	.word	0x00000000


	//----- nvinfo : EIATTR_FRAME_SIZE
	.align		4
.L_25:
        /*0030*/ 	.byte	0x04, 0x11
        /*0032*/ 	.short	(.L_27 - .L_26)
	.align		4
.L_26:
        /*0034*/ 	.word	index@(_ZN7cutlass13device_kernelINS_4gemm6kernel13GemmUniversalIN4cute5tupleIJiiiiEEENS1_10collective13CollectiveMmaINS1_35MainloopSm100TmaUmmaWarpSpecializedILi2ELi2ELi4ENS5_IJNS4_1CILi1EEENSA_ILi4EEESB_EEEEENS5_IJNSA_ILi64EEENSA_ILi256EEENSA_ILi128EEEEEENS_6half_tENS5_IJlSB_lEEESJ_SK_NS4_8TiledMMAINS4_8MMA_AtomIJNS4_20SM100_MMA_F16BF16_SSISJ_SJ_fLi64ELi256ELNS4_4UMMA5MajorE0ELSP_0ELNSO_7ScaleInE0ELSQ_0EEEEEENS4_6LayoutINS5_IJSB_SB_SB_EEENS5_IJNSA_ILi0EEESV_SV_EEEEENS5_IJNS4_10UnderscoreESY_SY_EEEEENS4_23SM90_TMA_LOAD_MULTICASTENS4_14ComposedLayoutINS4_7SwizzleILi3ELi4ELi3EEENS4_18smem_ptr_flag_bitsILi16EEENST_INS5_IJNSA_ILi8EEESF_EEENS5_IJSF_SB_EEEEEEEvNS4_8identityENS4_13SM90_TMA_LOADES1B_vS1C_EENS_8epilogue10collective18CollectiveEpilogueINS1F_23Sm100TmaWarpSpecializedILi4ELi2ELi32ELb1ELb0EEEJSI_NS5_IJNST_ISF_SB_EES1K_EEESJ_SK_SJ_SK_NS1F_6fusion15FusionCallbacksIS1J_NS1M_17LinearCombinationISJ_fSJ_fLNS_15FloatRoundStyleE2EEESI_S1L_JEEENS4_5SM1004TMEM4LOAD26SM100_TMEM_LOAD_16dp256b8xES1D_S1B_NS4_17SM75_U32x4_LDSM_NENS4_14SM90_TMA_STOREES1B_NS4_17SM90_U32x4_STSM_NENS4_39AutoVectorizingCopyWithAssumedAlignmentILi128EEEEEEvvEEEEvNT_6ParamsE)
        /*0038*/ 	.word	0x00000000


	//----- nvinfo : EIATTR_MIN_STACK_SIZE
	.align		4
.L_27:
        /*003c*/ 	.byte	0x04, 0x12
        /*003e*/ 	.short	(.L_29 - .L_28)
	.align		4
.L_28:
        /*0040*/ 	.word	index@(_ZN7cutlass13device_kernelINS_4gemm6kernel13GemmUniversalIN4cute5tupleIJiiiiEEENS1_10collective13CollectiveMmaINS1_35MainloopSm100TmaUmmaWarpSpecializedILi2ELi2ELi4ENS5_IJNS4_1CILi1EEENSA_ILi4EEESB_EEEEENS5_IJNSA_ILi64EEENSA_ILi256EEENSA_ILi128EEEEEENS_6half_tENS5_IJlSB_lEEESJ_SK_NS4_8TiledMMAINS4_8MMA_AtomIJNS4_20SM100_MMA_F16BF16_SSISJ_SJ_fLi64ELi256ELNS4_4UMMA5MajorE0ELSP_0ELNSO_7ScaleInE0ELSQ_0EEEEEENS4_6LayoutINS5_IJSB_SB_SB_EEENS5_IJNSA_ILi0EEESV_SV_EEEEENS5_IJNS4_10UnderscoreESY_SY_EEEEENS4_23SM90_TMA_LOAD_MULTICASTENS4_14ComposedLayoutINS4_7SwizzleILi3ELi4ELi3EEENS4_18smem_ptr_flag_bitsILi16EEENST_INS5_IJNSA_ILi8EEESF_EEENS5_IJSF_SB_EEEEEEEvNS4_8identityENS4_13SM90_TMA_LOADES1B_vS1C_EENS_8epilogue10collective18CollectiveEpilogueINS1F_23Sm100TmaWarpSpecializedILi4ELi2ELi32ELb1ELb0EEEJSI_NS5_IJNST_ISF_SB_EES1K_EEESJ_SK_SJ_SK_NS1F_6fusion15FusionCallbacksIS1J_NS1M_17LinearCombinationISJ_fSJ_fLNS_15FloatRoundStyleE2EEESI_S1L_JEEENS4_5SM1004TMEM4LOAD26SM100_TMEM_LOAD_16dp256b8xES1D_S1B_NS4_17SM75_U32x4_LDSM_NENS4_14SM90_TMA_STOREES1B_NS4_17SM90_U32x4_STSM_NENS4_39AutoVectorizingCopyWithAssumedAlignmentILi128EEEEEEvvEEEEvNT_6ParamsE)
        /*0044*/ 	.word	0x00000000
.L_29:


//--------------------- .nv.compat                --------------------------
	.section	.nv.compat,"",@"SHT_CUDA_COMPAT_INFO"
	.align	4
        /*0000*/ 	.byte	0x02, 0x09, 0x01, 0x00, 0x02, 0x02, 0x02, 0x00, 0x02, 0x05, 0x05, 0x00, 0x03, 0x07, 0x01, 0x01
        /*0010*/ 	.byte	0x02, 0x03, 0x01, 0x00, 0x02, 0x06, 0x01, 0x00, 0x04, 0x0b, 0x08, 0x00, 0x09, 0x00, 0x00, 0x00
        /*0020*/ 	.byte	0x00, 0x00, 0x00, 0x00


//--------------------- .nv.info._ZN7cutlass13device_kernelINS_4gemm6kernel13GemmUniversalIN4cute5tupleIJiiiiEEENS1_10collective13CollectiveMmaINS1_35MainloopSm100TmaUmmaWarpSpecializedILi2ELi2ELi4ENS5_IJNS4_1CILi1EEENSA_ILi4EEESB_EEEEENS5_IJNSA_ILi64EEENSA_ILi256EEENSA_ILi128EEEEEENS_6half_tENS5_IJlSB_lEEESJ_SK_NS4_8TiledMMAINS4_8MMA_AtomIJNS4_20SM100_MMA_F16BF16_SSISJ_SJ_fLi64ELi256ELNS4_4UMMA5MajorE0ELSP_0ELNSO_7ScaleInE0ELSQ_0EEEEEENS4_6LayoutINS5_IJSB_SB_SB_EEENS5_IJNSA_ILi0EEESV_SV_EEEEENS5_IJNS4_10UnderscoreESY_SY_EEEEENS4_23SM90_TMA_LOAD_MULTICASTENS4_14ComposedLayoutINS4_7SwizzleILi3ELi4ELi3EEENS4_18smem_ptr_flag_bitsILi16EEENST_INS5_IJNSA_ILi8EEESF_EEENS5_IJSF_SB_EEEEEEEvNS4_8identityENS4_13SM90_TMA_LOADES1B_vS1C_EENS_8epilogue10collective18CollectiveEpilogueINS1F_23Sm100TmaWarpSpecializedILi4ELi2ELi32ELb1ELb0EEEJSI_NS5_IJNST_ISF_SB_EES1K_EEESJ_SK_SJ_SK_NS1F_6fusion15FusionCallbacksIS1J_NS1M_17LinearCombinationISJ_fSJ_fLNS_15FloatRoundStyleE2EEESI_S1L_JEEENS4_5SM1004TMEM4LOAD26SM100_TMEM_LOAD_16dp256b8xES1D_S1B_NS4_17SM75_U32x4_LDSM_NENS4_14SM90_TMA_STOREES1B_NS4_17SM90_U32x4_STSM_NENS4_39AutoVectorizingCopyWithAssumedAlignmentILi128EEEEEEvvEEEEvNT_6ParamsE --------------------------
	.section	.nv.info._ZN7cutlass13device_kernelINS_4gemm6kernel13GemmUniversalIN4cute5tupleIJiiiiEEENS1_10collective13CollectiveMmaINS1_35MainloopSm100TmaUmmaWarpSpecializedILi2ELi2ELi4ENS5_IJNS4_1CILi1EEENSA_ILi4EEESB_EEEEENS5_IJNSA_ILi64EEENSA_ILi256EEENSA_ILi128EEEEEENS_6half_tENS5_IJlSB_lEEESJ_SK_NS4_8TiledMMAINS4_8MMA_AtomIJNS4_20SM100_MMA_F16BF16_SSISJ_SJ_fLi64ELi256ELNS4_4UMMA5MajorE0ELSP_0ELNSO_7ScaleInE0ELSQ_0EEEEEENS4_6LayoutINS5_IJSB_SB_SB_EEENS5_IJNSA_ILi0EEESV_SV_EEEEENS5_IJNS4_10UnderscoreESY_SY_EEEEENS4_23SM90_TMA_LOAD_MULTICASTENS4_14ComposedLayoutINS4_7SwizzleILi3ELi4ELi3EEENS4_18smem_ptr_flag_bitsILi16EEENST_INS5_IJNSA_ILi8EEESF_EEENS5_IJSF_SB_EEEEEEEvNS4_8identityENS4_13SM90_TMA_LOADES1B_vS1C_EENS_8epilogue10collective18CollectiveEpilogueINS1F_23Sm100TmaWarpSpecializedILi4ELi2ELi32ELb1ELb0EEEJSI_NS5_IJNST_ISF_SB_EES1K_EEESJ_SK_SJ_SK_NS1F_6fusion15FusionCallbacksIS1J_NS1M_17LinearCombinationISJ_fSJ_fLNS_15FloatRoundStyleE2EEESI_S1L_JEEENS4_5SM1004TMEM4LOAD26SM100_TMEM_LOAD_16dp256b8xES1D_S1B_NS4_17SM75_U32x4_LDSM_NENS4_14SM90_TMA_STOREES1B_NS4_17SM90_U32x4_STSM_NENS4_39AutoVectorizingCopyWithAssumedAlignmentILi128EEEEEEvvEEEEvNT_6ParamsE,"",@"SHT_CUDA_INFO"
	.sectionflags	@""
	.align	4


	//----- nvinfo : EIATTR_CUDA_API_VERSION
	.align		4
        /*0000*/ 	.byte	0x04, 0x37
        /*0002*/ 	.short	(.L_31 - .L_30)
.L_30:
        /*0004*/ 	.word	0x00000082


	//----- nvinfo : EIATTR_KPARAM_INFO
	.align		4
.L_31:
        /*0008*/ 	.byte	0x04, 0x17
        /*000a*/ 	.short	(.L_33 - .L_32)
.L_32:
        /*000c*/ 	.word	0x00000000
        /*0010*/ 	.short	0x0000
        /*0012*/ 	.short	0x0000
        /*0014*/ 	.byte	0x00, 0xf0, 0x01, 0x20


	//----- nvinfo : EIATTR_AT_ENTRY_FRAGMENTS
	.align		4
.L_33:
        /*0018*/ 	.byte	0x04, 0x4f
        /*001a*/ 	.short	(.L_35 - .L_34)


	//   ....[0]....
.L_34:
        /*001c*/ 	.word	0x00000006


	//----- nvinfo : EIATTR_RESERVED_SMEM_USED
	.align		4
.L_35:
        /*0020*/ 	.byte	0x01, 0x41
	.zero		2


	//----- nvinfo : EIATTR_SPARSE_MMA_MASK
	.align		4
        /*0024*/ 	.byte	0x03, 0x50
        /*0026*/ 	.short	0x0000


	//----- nvinfo : EIATTR_TCGEN05_1CTA_USED
	.align		4
        /*0028*/ 	.byte	0x01, 0x51
	.zero		2


	//----- nvinfo : EIATTR_MAXREG_COUNT
	.align		4
        /*002c*/ 	.byte	0x03, 0x1b
        /*002e*/ 	.short	0x00ff


	//----- nvinfo : EIATTR_NUM_BARRIERS
	.align		4
        /*0030*/ 	.byte	0x02, 0x4c
        /*0032*/ 	.byte	0x07
	.zero		1


	//----- nvinfo : EIATTR_EXTERNS
	.align		4
        /*0034*/ 	.byte	0x04, 0x0f
        /*0036*/ 	.short	(.L_37 - .L_36)


	//   ....[0]....
	.align		4
.L_36:
        /*0038*/ 	.word	index@(__assertfail)


	//----- nvinfo : EIATTR_MERCURY_ISA_VERSION
	.align		4
.L_37:
        /*003c*/ 	.byte	0x03, 0x5f
        /*003e*/ 	.short	0x0101


	//----- nvinfo : EIATTR_INT_WARP_WIDE_INSTR_OFFSETS
	.align		4
        /*0040*/ 	.byte	0x04, 0x31
        /*0042*/ 	.short	(.L_39 - .L_38)


	//   ....[0]....
.L_38:
        /*0044*/ 	.word	0x00003f20


	//   ....[1]....
        /*0048*/ 	.word	0x00003f40


	//   ....[2]....
        /*004c*/ 	.word	0x00003f70


	//   ....[3]....
        /*0050*/ 	.word	0x00004ab0


	//   ....[4]....
        /*0054*/ 	.word	0x00004b20


	//   ....[5]....
        /*0058*/ 	.word	0x00004c00


	//   ....[6]....
        /*005c*/ 	.word	0x00004c80


	//   ....[7]....
        /*0060*/ 	.word	0x00004d80


	//   ....[8]....
        /*0064*/ 	.word	0x00004e00


	//   ....[9]....
        /*0068*/ 	.word	0x00004ef0


	//   ....[10]....
        /*006c*/ 	.word	0x00004fa0


	//----- nvinfo : EIATTR_COOP_GROUP_MASK_REGIDS
	.align		4
.L_39:
        /*0070*/ 	.byte	0x04, 0x29
        /*0072*/ 	.short	(.L_41 - .L_40)


	//   ....[0]....
.L_40:
        /*0074*/ 	.word	0xffffffff


	//   ....[1]....
        /*0078*/ 	.word	0xffffffff


	//   ....[2]....
        /*007c*/ 	.word	0xffffffff


	//   ....[3]....
        /*0080*/ 	.word	0xffffffff


	//   ....[4]....
        /*0084*/ 	.word	0xffffffff


	//   ....[5]....
        /*0088*/ 	.word	0xffffffff


	//   ....[6]....
        /*008c*/ 	.word	0xffffffff


	//   ....[7]....
        /*0090*/ 	.word	0xffffffff


	//   ....[8]....
        /*0094*/ 	.word	0xffffffff


	//   ....[9]....
        /*0098*/ 	.word	0xffffffff


	//   ....[10]....
        /*009c*/ 	.word	0xffffffff


	//   ....[11]....
        /*00a0*/ 	.word	0xffffffff


	//   ....[12]....
        /*00a4*/ 	.word	0xffffffff


	//   ....[13]....
        /*00a8*/ 	.word	0xffffffff


	//----- nvinfo : EIATTR_COOP_GROUP_INSTR_OFFSETS
	.align		4
.L_41:
        /*00ac*/ 	.byte	0x04, 0x28
        /*00ae*/ 	.short	(.L_43 - .L_42)


	//   ....[0]....
.L_42:
        /*00b0*/ 	.word	0x00000080


	//   ....[1]....
        /*00b4*/ 	.word	0x000004f0


	//   ....[2]....
        /*00b8*/ 	.word	0x00000660


	//   ....[3]....
        /*00bc*/ 	.word	0x00000800


	//   ....[4]....
        /*00c0*/ 	.word	0x00000900


	//   ....[5]....
        /*00c4*/ 	.word	0x00000a70


	//   ....[6]....
        /*00c8*/ 	.word	0x00000c10


	//   ....[7]....
        /*00cc*/ 	.word	0x00000dc0


	//   ....[8]....
        /*00d0*/ 	.word	0x000021c0


	//   ....[9]....
        /*00d4*/ 	.word	0x00002f50


	//   ....[10]....
        /*00d8*/ 	.word	0x00003160


	//   ....[11]....
        /*00dc*/ 	.word	0x00003190


	//   ....[12]....
        /*00e0*/ 	.word	0x00003e00


	//   ....[13]....
        /*00e4*/ 	.word	0x00004030


	//----- nvinfo : EIATTR_VRC_CTA_INIT_COUNT
	.align		4
.L_43:
        /*00e8*/ 	.byte	0x02, 0x4a
        /*00ea*/ 	.byte	0x80
	.zero		1


	//----- nvinfo : EIATTR_SYSCALL_OFFSETS
	.align		4
        /*00ec*/ 	.byte	0x04, 0x46
        /*00ee*/ 	.short	(.L_45 - .L_44)


	//   ....[0]....
.L_44:
        /*00f0*/ 	.word	0x00005c30


	//   ....[1]....
        /*00f4*/ 	.word	0x00005d20


	//   ....[2]....
        /*00f8*/ 	.word	0x000065c0


	//   ....[3]....
        /*00fc*/ 	.word	0x00007280


	//   ....[4]....
        /*0100*/ 	.word	0x00007ef0


	//   ....[5]....
        /*0104*/ 	.word	0x00008b60


	//----- nvinfo : EIATTR_MBARRIER_INSTR_OFFSETS
	.align		4
.L_45:
        /*0108*/ 	.byte	0x04, 0x39
        /*010a*/ 	.short	(.L_47 - .L_46)


	//   ....[0]....
.L_46:
        /*010c*/ 	.word	0x00000610
        /*0110*/ 	.word	0x000000ff
        /*0114*/ 	.word	0x00000000
        /*0118*/ 	.short	0x0100
        /*011a*/ 	.byte	0x04
	.zero		1


	//   ....[1]....
        /*011c*/ 	.word	0x00000620
        /*0120*/ 	.word	0x000000ff
        /*0124*/ 	.word	0x00000010
        /*0128*/ 	.short	0x0100
        /*012a*/ 	.byte	0x04
	.zero		1


	//   ....[2]....
        /*012c*/ 	.word	0x00000630
        /*0130*/ 	.word	0x000000ff
        /*0134*/ 	.word	0x00000008
        /*0138*/ 	.short	0x0100
        /*013a*/ 	.byte	0x04
	.zero		1


	//   ....[3]....
        /*013c*/ 	.word	0x00000640
        /*0140*/ 	.word	0x000000ff
        /*0144*/ 	.word	0x00000018
        /*0148*/ 	.short	0x0100
        /*014a*/ 	.byte	0x04
	.zero		1


	//   ....[4]....
        /*014c*/ 	.word	0x00000770
        /*0150*/ 	.word	0x000000ff
        /*0154*/ 	.word	0x00000020
        /*0158*/ 	.short	0x0100
        /*015a*/ 	.byte	0x04
	.zero		1


	//   ....[5]....
        /*015c*/ 	.word	0x00000780
        /*0160*/ 	.word	0x000000ff
        /*0164*/ 	.word	0x00000040
        /*0168*/ 	.short	0x0100
        /*016a*/ 	.byte	0x04
	.zero		1


	//   ....[6]....
        /*016c*/ 	.word	0x00000790
        /*0170*/ 	.word	0x000000ff
        /*0174*/ 	.word	0x00000028
        /*0178*/ 	.short	0x0100
        /*017a*/ 	.byte	0x04
	.zero		1


	//   ....[7]....
        /*017c*/ 	.word	0x000007a0
        /*0180*/ 	.word	0x000000ff
        /*0184*/ 	.word	0x00000048
        /*0188*/ 	.short	0x0100
        /*018a*/ 	.byte	0x04
	.zero		1


	//   ....[8]....
        /*018c*/ 	.word	0x000007b0
        /*0190*/ 	.word	0x000000ff
        /*0194*/ 	.word	0x00000030
        /*0198*/ 	.short	0x0100
        /*019a*/ 	.byte	0x04
	.zero		1


	//   ....[9]....
        /*019c*/ 	.word	0x000007c0
        /*01a0*/ 	.word	0x000000ff
        /*01a4*/ 	.word	0x00000050
        /*01a8*/ 	.short	0x0100
        /*01aa*/ 	.byte	0x04
	.zero		1


	//   ....[10]....
        /*01ac*/ 	.word	0x000007d0
        /*01b0*/ 	.word	0x000000ff
        /*01b4*/ 	.word	0x00000038
        /*01b8*/ 	.short	0x0100
        /*01ba*/ 	.byte	0x04
	.zero		1


	//   ....[11]....
        /*01bc*/ 	.word	0x000007e0
        /*01c0*/ 	.word	0x000000ff
        /*01c4*/ 	.word	0x00000058
        /*01c8*/ 	.short	0x0100
        /*01ca*/ 	.byte	0x04
	.zero		1


	//   ....[12]....
        /*01cc*/ 	.word	0x000008d0
        /*01d0*/ 	.word	0x000000ff
        /*01d4*/ 	.word	0x00000060
        /*01d8*/ 	.short	0x0100
        /*01da*/ 	.byte	0x06
	.zero		1


	//   ....[13]....
        /*01dc*/ 	.word	0x000008e0
        /*01e0*/ 	.word	0x000000ff
        /*01e4*/ 	.word	0x00000068
        /*01e8*/ 	.short	0x0100
        /*01ea*/ 	.byte	0x06
	.zero		1


	//   ....[14]....
        /*01ec*/ 	.word	0x00000a20
        /*01f0*/ 	.word	0x000000ff
        /*01f4*/ 	.word	0x00000070
        /*01f8*/ 	.short	0x0100
        /*01fa*/ 	.byte	0x06
	.zero		1


	//   ....[15]....
        /*01fc*/ 	.word	0x00000a30
        /*0200*/ 	.word	0x000000ff
        /*0204*/ 	.word	0x00000080
        /*0208*/ 	.short	0x0100
        /*020a*/ 	.byte	0x06
	.zero		1


	//   ....[16]....
        /*020c*/ 	.word	0x00000a40
        /*0210*/ 	.word	0x000000ff
        /*0214*/ 	.word	0x00000078
        /*0218*/ 	.short	0x0100
        /*021a*/ 	.byte	0x06
	.zero		1


	//   ....[17]....
        /*021c*/ 	.word	0x00000a50
        /*0220*/ 	.word	0x000000ff
        /*0224*/ 	.word	0x00000088
        /*0228*/ 	.short	0x0100
        /*022a*/ 	.byte	0x06
	.zero		1


	//   ....[18]....
        /*022c*/ 	.word	0x00000b80
        /*0230*/ 	.word	0x000000ff
        /*0234*/ 	.word	0x00000090
        /*0238*/ 	.short	0x0100
        /*023a*/ 	.byte	0x04
	.zero		1


	//   ....[19]....
        /*023c*/ 	.word	0x00000b90
        /*0240*/ 	.word	0x000000ff
        /*0244*/ 	.word	0x000000b0
        /*0248*/ 	.short	0x0100
        /*024a*/ 	.byte	0x04
	.zero		1


	//   ....[20]....
        /*024c*/ 	.word	0x00000ba0
        /*0250*/ 	.word	0x000000ff
        /*0254*/ 	.word	0x00000098
        /*0258*/ 	.short	0x0100
        /*025a*/ 	.byte	0x04
	.zero		1


	//   ....[21]....
        /*025c*/ 	.word	0x00000bb0
        /*0260*/ 	.word	0x000000ff
        /*0264*/ 	.word	0x000000b8
        /*0268*/ 	.short	0x0100
        /*026a*/ 	.byte	0x04
	.zero		1


	//   ....[22]....
        /*026c*/ 	.word	0x00000bc0
        /*0270*/ 	.word	0x000000ff
        /*0274*/ 	.word	0x000000a0
        /*0278*/ 	.short	0x0100
        /*027a*/ 	.byte	0x04
	.zero		1


	//   ....[23]....
        /*027c*/ 	.word	0x00000bd0
        /*0280*/ 	.word	0x000000ff
        /*0284*/ 	.word	0x000000c0
        /*0288*/ 	.short	0x0100
        /*028a*/ 	.byte	0x04
	.zero		1


	//   ....[24]....
        /*028c*/ 	.word	0x00000be0
        /*0290*/ 	.word	0x000000ff
        /*0294*/ 	.word	0x000000a8
        /*0298*/ 	.short	0x0100
        /*029a*/ 	.byte	0x04
	.zero		1


	//   ....[25]....
        /*029c*/ 	.word	0x00000bf0
        /*02a0*/ 	.word	0x000000ff
        /*02a4*/ 	.word	0x000000c8
        /*02a8*/ 	.short	0x0100
        /*02aa*/ 	.byte	0x04
	.zero		1


	//   ....[26]....
        /*02ac*/ 	.word	0x00000ce0
        /*02b0*/ 	.word	0x000000ff
        /*02b4*/ 	.word	0x000000d0
        /*02b8*/ 	.short	0x0100
        /*02ba*/ 	.byte	0x04
	.zero		1


	//   ....[27]....
        /*02bc*/ 	.word	0x00000cf0
        /*02c0*/ 	.word	0x000000ff
        /*02c4*/ 	.word	0x000000e0
        /*02c8*/ 	.short	0x0100
        /*02ca*/ 	.byte	0x04
	.zero		1


	//   ....[28]....
        /*02cc*/ 	.word	0x00000d00
        /*02d0*/ 	.word	0x000000ff
        /*02d4*/ 	.word	0x000000d8
        /*02d8*/ 	.short	0x0100
        /*02da*/ 	.byte	0x04
	.zero		1


	//   ....[29]....
        /*02dc*/ 	.word	0x00000d10
        /*02e0*/ 	.word	0x000000ff
        /*02e4*/ 	.word	0x000000e8
        /*02e8*/ 	.short	0x0100
        /*02ea*/ 	.byte	0x04
	.zero		1


	//   ....[30]....
        /*02ec*/ 	.word	0x000018c0
        /*02f0*/ 	.word	0x00000003
        /*02f4*/ 	.word	0x000000e0
        /*02f8*/ 	.short	0x010a
        /*02fa*/ 	.byte	0xff
	.zero		1


	//   ....[31]....
        /*02fc*/ 	.word	0x000018f0
        /*0300*/ 	.word	0x00000003
        /*0304*/ 	.word	0x000000d0
        /*0308*/ 	.short	0x0101
        /*030a*/ 	.byte	0xff
	.zero		1


	//   ....[32]....
        /*030c*/ 	.word	0x000019c0
        /*0310*/ 	.word	0x000000ff
        /*0314*/ 	.word	0x00000010
        /*0318*/ 	.short	0x010a
        /*031a*/ 	.byte	0x04
	.zero		1


	//   ....[33]....
        /*031c*/ 	.word	0x00001a40
        /*0320*/ 	.word	0x000000ff
        /*0324*/ 	.word	0x00000010
        /*0328*/ 	.short	0x010a
        /*032a*/ 	.byte	0x21
	.zero		1


	//   ....[34]....
        /*032c*/ 	.word	0x00001bd0
        /*0330*/ 	.word	0x000000ff
        /*0334*/ 	.word	0x00000010
        /*0338*/ 	.short	0x010a
        /*033a*/ 	.byte	0x05
	.zero		1


	//   ....[35]....
        /*033c*/ 	.word	0x00001dc0
        /*0340*/ 	.word	0x000000ff
        /*0344*/ 	.word	0x00000068
        /*0348*/ 	.short	0x0101
        /*034a*/ 	.byte	0x0d
	.zero		1


	//   ....[36]....
        /*034c*/ 	.word	0x00001de0
        /*0350*/ 	.word	0x000000ff
        /*0354*/ 	.word	0x00000010
        /*0358*/ 	.short	0x010a
        /*035a*/ 	.byte	0x04
	.zero		1


	//   ....[37]....
        /*035c*/ 	.word	0x00001e60
        /*0360*/ 	.word	0x000000ff
        /*0364*/ 	.word	0x00000010
        /*0368*/ 	.short	0x010a
        /*036a*/ 	.byte	0x21
	.zero		1


	//   ....[38]....
        /*036c*/ 	.word	0x00001ff0
        /*0370*/ 	.word	0x000000ff
        /*0374*/ 	.word	0x00000010
        /*0378*/ 	.short	0x010a
        /*037a*/ 	.byte	0x05
	.zero		1


	//   ....[39]....
        /*037c*/ 	.word	0x000021f0
        /*0380*/ 	.word	0x00000003
        /*0384*/ 	.word	0x00000070
        /*0388*/ 	.short	0x010a
        /*038a*/ 	.byte	0xff
	.zero		1


	//   ....[40]....
        /*038c*/ 	.word	0x00002340
        /*0390*/ 	.word	0x00000000
        /*0394*/ 	.word	0x00000000
        /*0398*/ 	.short	0x0101
        /*039a*/ 	.byte	0xff
	.zero		1


	//   ....[41]....
        /*039c*/ 	.word	0x000028f0
        /*03a0*/ 	.word	0x000000ff
        /*03a4*/ 	.word	0x00000000
        /*03a8*/ 	.short	0x010a
        /*03aa*/ 	.byte	0x04
	.zero		1


	//   ....[42]....
        /*03ac*/ 	.word	0x00002990
        /*03b0*/ 	.word	0x00000000
        /*03b4*/ 	.word	0x00000000
        /*03b8*/ 	.short	0x010a
        /*03ba*/ 	.byte	0xff
	.zero		1


	//   ....[43]....
        /*03bc*/ 	.word	0x00002ab0
        /*03c0*/ 	.word	0x00000002
        /*03c4*/ 	.word	0x000000d0
        /*03c8*/ 	.short	0x010a
        /*03ca*/ 	.byte	0xff
	.zero		1


	//   ....[44]....
        /*03cc*/ 	.word	0x00002b10
        /*03d0*/ 	.word	0x00000004
        /*03d4*/ 	.word	0x00000000
        /*03d8*/ 	.short	0x0101
        /*03da*/ 	.byte	0xff
	.zero		1


	//   ....[45]....
        /*03dc*/ 	.word	0x00002b30
        /*03e0*/ 	.word	0x000000ff
        /*03e4*/ 	.word	0x00000080
        /*03e8*/ 	.short	0x010a
        /*03ea*/ 	.byte	0x04
	.zero		1


	//   ....[46]....
        /*03ec*/ 	.word	0x00002c50
        /*03f0*/ 	.word	0x00000002
        /*03f4*/ 	.word	0x00000070
        /*03f8*/ 	.short	0x010a
        /*03fa*/ 	.byte	0xff
	.zero		1


	//   ....[47]....
        /*03fc*/ 	.word	0x00002d60
        /*0400*/ 	.word	0x00000002
        /*0404*/ 	.word	0x00000000
        /*0408*/ 	.short	0x0101
        /*040a*/ 	.byte	0xff
	.zero		1


	//   ....[48]....
        /*040c*/ 	.word	0x00002df0
        /*0410*/ 	.word	0x000000ff
        /*0414*/ 	.word	0x00000080
        /*0418*/ 	.short	0x0106
        /*041a*/ 	.byte	0x04
	.zero		1


	//   ....[49]....
        /*041c*/ 	.word	0x00002e10
        /*0420*/ 	.word	0x000000ff
        /*0424*/ 	.word	0x00000080
        /*0428*/ 	.short	0x010a
        /*042a*/ 	.byte	0x04
	.zero		1


	//   ....[50]....
        /*042c*/ 	.word	0x00002ea0
        /*0430*/ 	.word	0x000000ff
        /*0434*/ 	.word	0x00000080
        /*0438*/ 	.short	0x0106
        /*043a*/ 	.byte	0x07
	.zero		1


	//   ....[51]....
        /*043c*/ 	.word	0x00002ee0
        /*0440*/ 	.word	0x00000000
        /*0444*/ 	.word	0x00000080
        /*0448*/ 	.short	0x010a
        /*044a*/ 	.byte	0xff
	.zero		1


	//   ....[52]....
        /*044c*/ 	.word	0x000034b0
        /*0450*/ 	.word	0x00000000
        /*0454*/ 	.word	0x00000070
        /*0458*/ 	.short	0x010a
        /*045a*/ 	.byte	0xff
	.zero		1


	//   ....[53]....
        /*045c*/ 	.word	0x000035b0
        /*0460*/ 	.word	0x00000003
        /*0464*/ 	.word	0x00000000
        /*0468*/ 	.short	0x0101
        /*046a*/ 	.byte	0xff
	.zero		1


	//   ....[54]....
        /*046c*/ 	.word	0x000035c0
        /*0470*/ 	.word	0x000000ff
        /*0474*/ 	.word	0x00000000
        /*0478*/ 	.short	0x010a
        /*047a*/ 	.byte	0x04
	.zero		1


	//   ....[55]....
        /*047c*/ 	.word	0x00003640
        /*0480*/ 	.word	0x000000ff
        /*0484*/ 	.word	0x000000b0
        /*0488*/ 	.short	0x010a
        /*048a*/ 	.byte	0x2e
	.zero		1


	//   ....[56]....
        /*048c*/ 	.word	0x00003720
        /*0490*/ 	.word	0x000000ff
        /*0494*/ 	.word	0x00000000
        /*0498*/ 	.short	0x010a
        /*049a*/ 	.byte	0x07
	.zero		1


	//   ....[57]....
        /*049c*/ 	.word	0x00003860
        /*04a0*/ 	.word	0x000000ff
        /*04a4*/ 	.word	0x00000000
        /*04a8*/ 	.short	0x010a
        /*04aa*/ 	.byte	0x04
	.zero		1


	//   ....[58]....
        /*04ac*/ 	.word	0x00003c30
        /*04b0*/ 	.word	0x000000ff
        /*04b4*/ 	.word	0x00000000
        /*04b8*/ 	.short	0x010a
        /*04ba*/ 	.byte	0x04
	.zero		1


	//   ....[59]....
        /*04bc*/ 	.word	0x00003cc0
        /*04c0*/ 	.word	0x000000ff
        /*04c4*/ 	.word	0x00000000
        /*04c8*/ 	.short	0x010a
        /*04ca*/ 	.byte	0x05
	.zero		1


	//   ....[60]....
        /*04cc*/ 	.word	0x00003d50
        /*04d0*/ 	.word	0x000000ff
        /*04d4*/ 	.word	0x00000000
        /*04d8*/ 	.short	0x010a
        /*04da*/ 	.byte	0x05
	.zero		1


	//   ....[61]....
        /*04dc*/ 	.word	0x00003de0
        /*04e0*/ 	.word	0x000000ff
        /*04e4*/ 	.word	0x00000000
        /*04e8*/ 	.short	0x010a
        /*04ea*/ 	.byte	0x04
	.zero		1


	//   ....[62]....
        /*04ec*/ 	.word	0x000042b0
        /*04f0*/ 	.word	0x0000000c
        /*04f4*/ 	.word	0x00000070
        /*04f8*/ 	.short	0x010a
        /*04fa*/ 	.byte	0xff
	.zero		1


	//   ....[63]....
        /*04fc*/ 	.word	0x00004420
        /*0500*/ 	.word	0x00000000
        /*0504*/ 	.word	0x00000000
        /*0508*/ 	.short	0x0101
        /*050a*/ 	.byte	0xff
	.zero		1


	//   ....[64]....
        /*050c*/ 	.word	0x000048b0
        /*0510*/ 	.word	0x000000ff
        /*0514*/ 	.word	0x00000068
        /*0518*/ 	.short	0x010a
        /*051a*/ 	.byte	0x15
	.zero		1


	//   ....[65]....
        /*051c*/ 	.word	0x00004a30
        /*0520*/ 	.word	0x000000ff
        /*0524*/ 	.word	0x00000040
        /*0528*/ 	.short	0x010a
        /*052a*/ 	.byte	0x15
	.zero		1


	//   ....[66]....
        /*052c*/ 	.word	0x00004bb0
        /*0530*/ 	.word	0x000000ff
        /*0534*/ 	.word	0x00000020
        /*0538*/ 	.short	0x010b
        /*053a*/ 	.byte	0x15
	.zero		1


	//   ....[67]....
        /*053c*/ 	.word	0x00004bc0
        /*0540*/ 	.word	0x000000ff
        /*0544*/ 	.word	0x00000000
        /*0548*/ 	.short	0x0101
        /*054a*/ 	.byte	0x06
	.zero		1


	//   ....[68]....
        /*054c*/ 	.word	0x00004bd0
        /*0550*/ 	.word	0x000000ff
        /*0554*/ 	.word	0x00000048
        /*0558*/ 	.short	0x010a
        /*055a*/ 	.byte	0x15
	.zero		1


	//   ....[69]....
        /*055c*/ 	.word	0x00004d30
        /*0560*/ 	.word	0x000000ff
        /*0564*/ 	.word	0x00000028
        /*0568*/ 	.short	0x010b
        /*056a*/ 	.byte	0x15
	.zero		1


	//   ....[70]....
        /*056c*/ 	.word	0x00004d40
        /*0570*/ 	.word	0x000000ff
        /*0574*/ 	.word	0x00000000
        /*0578*/ 	.short	0x0101
        /*057a*/ 	.byte	0x06
	.zero		1


	//   ....[71]....
        /*057c*/ 	.word	0x00004d50
        /*0580*/ 	.word	0x000000ff
        /*0584*/ 	.word	0x00000050
        /*0588*/ 	.short	0x010a
        /*058a*/ 	.byte	0x15
	.zero		1


	//   ....[72]....
        /*058c*/ 	.word	0x00004ea0
        /*0590*/ 	.word	0x000000ff
        /*0594*/ 	.word	0x00000030
        /*0598*/ 	.short	0x010b
        /*059a*/ 	.byte	0x15
	.zero		1


	//   ....[73]....
        /*059c*/ 	.word	0x00004eb0
        /*05a0*/ 	.word	0x000000ff
        /*05a4*/ 	.word	0x00000000
        /*05a8*/ 	.short	0x0101
        /*05aa*/ 	.byte	0x06
	.zero		1


	//   ....[74]....
        /*05ac*/ 	.word	0x00004ec0
        /*05b0*/ 	.word	0x000000ff
        /*05b4*/ 	.word	0x00000058
        /*05b8*/ 	.short	0x010a
        /*05ba*/ 	.byte	0x15
	.zero		1


	//   ....[75]....
        /*05bc*/ 	.word	0x000050b0
        /*05c0*/ 	.word	0x000000ff
        /*05c4*/ 	.word	0x00000038
        /*05c8*/ 	.short	0x010b
        /*05ca*/ 	.byte	0x15
	.zero		1


	//   ....[76]....
        /*05cc*/ 	.word	0x000050c0
        /*05d0*/ 	.word	0x000000ff
        /*05d4*/ 	.word	0x00000000
        /*05d8*/ 	.short	0x0101
        /*05da*/ 	.byte	0x25
	.zero		1


	//   ....[77]....
        /*05dc*/ 	.word	0x000050f0
        /*05e0*/ 	.word	0x000000ff
        /*05e4*/ 	.word	0x00000040
        /*05e8*/ 	.short	0x010a
        /*05ea*/ 	.byte	0x15
	.zero		1


	//   ....[78]....
        /*05ec*/ 	.word	0x00005110
        /*05f0*/ 	.word	0x000000ff
        /*05f4*/ 	.word	0x00000048
        /*05f8*/ 	.short	0x010a
        /*05fa*/ 	.byte	0x15
	.zero		1


	//   ....[79]....
        /*05fc*/ 	.word	0x00005130
        /*0600*/ 	.word	0x000000ff
        /*0604*/ 	.word	0x00000050
        /*0608*/ 	.short	0x010a
        /*060a*/ 	.byte	0x15
	.zero		1


	//   ....[80]....
        /*060c*/ 	.word	0x00005170
        /*0610*/ 	.word	0x00000000
        /*0614*/ 	.word	0x00000058
        /*0618*/ 	.short	0x010a
        /*061a*/ 	.byte	0xff
	.zero		1


	//   ....[81]....
        /*061c*/ 	.word	0x000054c0
        /*0620*/ 	.word	0x00000003
        /*0624*/ 	.word	0x00000070
        /*0628*/ 	.short	0x010a
        /*062a*/ 	.byte	0xff
	.zero		1


	//   ....[82]....
        /*062c*/ 	.word	0x00005640
        /*0630*/ 	.word	0x00000000
        /*0634*/ 	.word	0x00000000
        /*0638*/ 	.short	0x0101
        /*063a*/ 	.byte	0xff
	.zero		1


	//   ....[83]....
        /*063c*/ 	.word	0x00006210
        /*0640*/ 	.word	0x000000ff
        /*0644*/ 	.word	0x00000020
        /*0648*/ 	.short	0x010a
        /*064a*/ 	.byte	0x2c
	.zero		1


	//   ....[84]....
        /*064c*/ 	.word	0x00006280
        /*0650*/ 	.word	0x00000063
        /*0654*/ 	.word	0x00000090
        /*0658*/ 	.short	0x010a
        /*065a*/ 	.byte	0xff
	.zero		1


	//   ....[85]....
        /*065c*/ 	.word	0x000063a0
        /*0660*/ 	.word	0x000000ff
        /*0664*/ 	.word	0x00000020
        /*0668*/ 	.short	0x010a
        /*066a*/ 	.byte	0x2c
	.zero		1


	//   ....[86]....
        /*066c*/ 	.word	0x000064a0
        /*0670*/ 	.word	0x00000063
        /*0674*/ 	.word	0x00000090
        /*0678*/ 	.short	0x010a
        /*067a*/ 	.byte	0xff
	.zero		1


	//   ....[87]....
        /*067c*/ 	.word	0x00006fa0
        /*0680*/ 	.word	0x00000000
        /*0684*/ 	.word	0x00000000
        /*0688*/ 	.short	0x0101
        /*068a*/ 	.byte	0xff
	.zero		1


	//   ....[88]....
        /*068c*/ 	.word	0x00006fb0
        /*0690*/ 	.word	0x00000003
        /*0694*/ 	.word	0x00000020
        /*0698*/ 	.short	0x010a
        /*069a*/ 	.byte	0xff
	.zero		1


	//   ....[89]....
        /*069c*/ 	.word	0x00007080
        /*06a0*/ 	.word	0x00000003
        /*06a4*/ 	.word	0x00000020
        /*06a8*/ 	.short	0x010a
        /*06aa*/ 	.byte	0xff
	.zero		1


	//   ....[90]....
        /*06ac*/ 	.word	0x00007c10
        /*06b0*/ 	.word	0x0000003f
        /*06b4*/ 	.word	0x00000000
        /*06b8*/ 	.short	0x0101
        /*06ba*/ 	.byte	0xff
	.zero		1


	//   ....[91]....
        /*06bc*/ 	.word	0x00007c30
        /*06c0*/ 	.word	0x00000066
        /*06c4*/ 	.word	0x00000020
        /*06c8*/ 	.short	0x010a
        /*06ca*/ 	.byte	0xff
	.zero		1


	//   ....[92]....
        /*06cc*/ 	.word	0x00007cf0
        /*06d0*/ 	.word	0x00000066
        /*06d4*/ 	.word	0x00000020
        /*06d8*/ 	.short	0x010a
        /*06da*/ 	.byte	0xff
	.zero		1


	//   ....[93]....
        /*06dc*/ 	.word	0x00008880
        /*06e0*/ 	.word	0x0000003f
        /*06e4*/ 	.word	0x00000000
        /*06e8*/ 	.short	0x0101
        /*06ea*/ 	.byte	0xff
	.zero		1


	//   ....[94]....
        /*06ec*/ 	.word	0x000088a0
        /*06f0*/ 	.word	0x00000067
        /*06f4*/ 	.word	0x00000020
        /*06f8*/ 	.short	0x010a
        /*06fa*/ 	.byte	0xff
	.zero		1


	//   ....[95]....
        /*06fc*/ 	.word	0x00008960
        /*0700*/ 	.word	0x00000067
        /*0704*/ 	.word	0x00000020
        /*0708*/ 	.short	0x010a
        /*070a*/ 	.byte	0xff
	.zero		1


	//   ....[96]....
        /*070c*/ 	.word	0x00008cc0
        /*0710*/ 	.word	0x000000ff
        /*0714*/ 	.word	0x00000000
        /*0718*/ 	.short	0x0101
        /*071a*/ 	.byte	0x04
	.zero		1


	//   ....[97]....
        /*071c*/ 	.word	0x00009550
        /*0720*/ 	.word	0x00000002
        /*0724*/ 	.word	0x00000000
        /*0728*/ 	.short	0x0101
        /*072a*/ 	.byte	0xff
	.zero		1


	//   ....[98]....
        /*072c*/ 	.word	0x000097e0
        /*0730*/ 	.word	0x000000ff
        /*0734*/ 	.word	0x00000000
        /*0738*/ 	.short	0x0101
        /*073a*/ 	.byte	0x04
	.zero		1


	//   ....[99]....
        /*073c*/ 	.word	0x00009800
        /*0740*/ 	.word	0x00000003
        /*0744*/ 	.word	0x000000e0
        /*0748*/ 	.short	0x010a
        /*074a*/ 	.byte	0xff
	.zero		1


	//   ....[100]....
        /*074c*/ 	.word	0x00009860
        /*0750*/ 	.word	0x00000000
        /*0754*/ 	.word	0x00000010
        /*0758*/ 	.short	0x010a
        /*075a*/ 	.byte	0xff
	.zero		1


	//   ....[101]....
        /*075c*/ 	.word	0x000098c0
        /*0760*/ 	.word	0x00000000
        /*0764*/ 	.word	0x00000010
        /*0768*/ 	.short	0x010a
        /*076a*/ 	.byte	0xff
	.zero		1


	//   ....[102]....
        /*076c*/ 	.word	0x00009910
        /*0770*/ 	.word	0x00000003
        /*0774*/ 	.word	0x00000070
        /*0778*/ 	.short	0x010a
        /*077a*/ 	.byte	0xff
	.zero		1


	//   ....[103]....
        /*077c*/ 	.word	0x00009970
        /*0780*/ 	.word	0x00000000
        /*0784*/ 	.word	0x00000000
        /*0788*/ 	.short	0x010a
        /*078a*/ 	.byte	0xff
	.zero		1


	//   ....[104]....
        /*078c*/ 	.word	0x000099c0
        /*0790*/ 	.word	0x00000002
        /*0794*/ 	.word	0x000000d0
        /*0798*/ 	.short	0x010a
        /*079a*/ 	.byte	0xff
	.zero		1


	//   ....[105]....
        /*079c*/ 	.word	0x00009a20
        /*07a0*/ 	.word	0x00000002
        /*07a4*/ 	.word	0x00000080
        /*07a8*/ 	.short	0x010a
        /*07aa*/ 	.byte	0xff
	.zero		1


	//   ....[106]....
        /*07ac*/ 	.word	0x00009a70
        /*07b0*/ 	.word	0x00000002
        /*07b4*/ 	.word	0x00000070
        /*07b8*/ 	.short	0x010a
        /*07ba*/ 	.byte	0xff
	.zero		1


	//   ....[107]....
        /*07bc*/ 	.word	0x00009ad0
        /*07c0*/ 	.word	0x00000000
        /*07c4*/ 	.word	0x00000080
        /*07c8*/ 	.short	0x010a
        /*07ca*/ 	.byte	0xff
	.zero		1


	//   ....[108]....
        /*07cc*/ 	.word	0x00009b20
        /*07d0*/ 	.word	0x00000000
        /*07d4*/ 	.word	0x00000070
        /*07d8*/ 	.short	0x010a
        /*07da*/ 	.byte	0xff
	.zero		1


	//   ....[109]....
        /*07dc*/ 	.word	0x00009b80
        /*07e0*/ 	.word	0x00000003
        /*07e4*/ 	.word	0x000000b0
        /*07e8*/ 	.short	0x010a
        /*07ea*/ 	.byte	0xff
	.zero		1


	//   ....[110]....
        /*07ec*/ 	.word	0x00009be0
        /*07f0*/ 	.word	0x00000000
        /*07f4*/ 	.word	0x00000000
        /*07f8*/ 	.short	0x010a
        /*07fa*/ 	.byte	0xff
	.zero		1


	//   ....[111]....
        /*07fc*/ 	.word	0x00009c40
        /*0800*/ 	.word	0x00000000
        /*0804*/ 	.word	0x00000000
        /*0808*/ 	.short	0x010a
        /*080a*/ 	.byte	0xff
	.zero		1


	//   ....[112]....
        /*080c*/ 	.word	0x00009ca0
        /*0810*/ 	.word	0x00000000
        /*0814*/ 	.word	0x00000000
        /*0818*/ 	.short	0x010a
        /*081a*/ 	.byte	0xff
	.zero		1


	//   ....[113]....
        /*081c*/ 	.word	0x00009d00
        /*0820*/ 	.word	0x00000000
        /*0824*/ 	.word	0x00000000
        /*0828*/ 	.short	0x010a
        /*082a*/ 	.byte	0xff
	.zero		1


	//   ....[114]....
        /*082c*/ 	.word	0x00009d60
        /*0830*/ 	.word	0x00000000
        /*0834*/ 	.word	0x00000000
        /*0838*/ 	.short	0x010a
        /*083a*/ 	.byte	0xff
	.zero		1


	//   ....[115]....
        /*083c*/ 	.word	0x00009db0
        /*0840*/ 	.word	0x0000000c
        /*0844*/ 	.word	0x00000070
        /*0848*/ 	.short	0x010a
        /*084a*/ 	.byte	0xff
	.zero		1


	//   ....[116]....
        /*084c*/ 	.word	0x00009e10
        /*0850*/ 	.word	0x00000000
        /*0854*/ 	.word	0x00000068
        /*0858*/ 	.short	0x010a
        /*085a*/ 	.byte	0xff
	.zero		1


	//   ....[117]....
        /*085c*/ 	.word	0x00009e70
        /*0860*/ 	.word	0x00000000
        /*0864*/ 	.word	0x00000040
        /*0868*/ 	.short	0x010a
        /*086a*/ 	.byte	0xff
	.zero		1


	//   ....[118]....
        /*086c*/ 	.word	0x00009ed0
        /*0870*/ 	.word	0x00000000
        /*0874*/ 	.word	0x00000048
        /*0878*/ 	.short	0x010a
        /*087a*/ 	.byte	0xff
	.zero		1


	//   ....[119]....
        /*087c*/ 	.word	0x00009f30
        /*0880*/ 	.word	0x00000000
        /*0884*/ 	.word	0x00000050
        /*0888*/ 	.short	0x010a
        /*088a*/ 	.byte	0xff
	.zero		1


	//   ....[120]....
        /*088c*/ 	.word	0x00009f90
        /*0890*/ 	.word	0x00000000
        /*0894*/ 	.word	0x00000058
        /*0898*/ 	.short	0x010a
        /*089a*/ 	.byte	0xff
	.zero		1


	//   ....[121]....
        /*089c*/ 	.word	0x00009ff0
        /*08a0*/ 	.word	0x00000000
        /*08a4*/ 	.word	0x00000040
        /*08a8*/ 	.short	0x010a
        /*08aa*/ 	.byte	0xff
	.zero		1


	//   ....[122]....
        /*08ac*/ 	.word	0x0000a050
        /*08b0*/ 	.word	0x00000000
        /*08b4*/ 	.word	0x00000048
        /*08b8*/ 	.short	0x010a
        /*08ba*/ 	.byte	0xff
	.zero		1


	//   ....[123]....
        /*08bc*/ 	.word	0x0000a0b0
        /*08c0*/ 	.word	0x00000000
        /*08c4*/ 	.word	0x00000050
        /*08c8*/ 	.short	0x010a
        /*08ca*/ 	.byte	0xff
	.zero		1


	//   ....[124]....
        /*08cc*/ 	.word	0x0000a100
        /*08d0*/ 	.word	0x00000003
        /*08d4*/ 	.word	0x00000070
        /*08d8*/ 	.short	0x010a
        /*08da*/ 	.byte	0xff
	.zero		1


	//   ....[125]....
        /*08dc*/ 	.word	0x0000a160
        /*08e0*/ 	.word	0x00000000
        /*08e4*/ 	.word	0x00000020
        /*08e8*/ 	.short	0x010a
        /*08ea*/ 	.byte	0xff
	.zero		1


	//   ....[126]....
        /*08ec*/ 	.word	0x0000a1b0
        /*08f0*/ 	.word	0x00000063
        /*08f4*/ 	.word	0x00000090
        /*08f8*/ 	.short	0x010a
        /*08fa*/ 	.byte	0xff
	.zero		1


	//   ....[127]....
        /*08fc*/ 	.word	0x0000a200
        /*0900*/ 	.word	0x00000003
        /*0904*/ 	.word	0x00000020
        /*0908*/ 	.short	0x010a
        /*090a*/ 	.byte	0xff
	.zero		1


	//   ....[128]....
        /*090c*/ 	.word	0x0000a250
        /*0910*/ 	.word	0x00000066
        /*0914*/ 	.word	0x00000020
        /*0918*/ 	.short	0x010a
        /*091a*/ 	.byte	0xff
	.zero		1


	//   ....[129]....
        /*091c*/ 	.word	0x0000a2a0
        /*0920*/ 	.word	0x00000067
        /*0924*/ 	.word	0x00000020
        /*0928*/ 	.short	0x010a
        /*092a*/ 	.byte	0xff
	.zero		1


	//----- nvinfo : EIATTR_NUM_MBARRIERS
	.align		4
.L_47:
        /*092c*/ 	.byte	0x03, 0x38
        /*092e*/ 	.short	0x001e


	//----- nvinfo : EIATTR_EXIT_INSTR_OFFSETS
	.align		4
        /*0930*/ 	.byte	0x04, 0x1c
        /*0932*/ 	.short	(.L_49 - .L_48)


	//   ....[0]....
.L_48:
        /*0934*/ 	.word	0x000029c0


	//   ....[1]....
        /*0938*/ 	.word	0x00002eb0


	//   ....[2]....
        /*093c*/ 	.word	0x00002f10


	//   ....[3]....
        /*0940*/ 	.word	0x00004040


	//   ....[4]....
        /*0944*/ 	.word	0x000051a0


	//   ....[5]....
        /*0948*/ 	.word	0x000051e0


	//   ....[6]....
        /*094c*/ 	.word	0x000096d0


	//   ....[7]....
        /*0950*/ 	.word	0x00009750


	//   ....[8]....
        /*0954*/ 	.word	0x00009780


	//   ....[9]....
        /*0958*/ 	.word	0x000097f0


	//----- nvinfo : EIATTR_MAX_THREADS
	.align		4
.L_49:
        /*095c*/ 	.byte	0x04, 0x05
        /*095e*/ 	.short	(.L_51 - .L_50)
.L_50:
        /*0960*/ 	.word	0x00000100
        /*0964*/ 	.word	0x00000001
        /*0968*/ 	.word	0x00000001


	//----- nvinfo : EIATTR_CRS_STACK_SIZE
	.align		4
.L_51:
        /*096c*/ 	.byte	0x04, 0x1e
        /*096e*/ 	.short	(.L_53 - .L_52)
.L_52:
        /*0970*/ 	.word	0x00000000


	//----- nvinfo : EIATTR_CBANK_PARAM_SIZE
	.align		4
.L_53:
        /*0974*/ 	.byte	0x03, 0x19
        /*0976*/ 	.short	0x0800


	//----- nvinfo : EIATTR_PARAM_CBANK
	.align		4
        /*0978*/ 	.byte	0x04, 0x0a
        /*097a*/ 	.short	(.L_55 - .L_54)
	.align		4
.L_54:
        /*097c*/ 	.word	index@(.nv.constant0._ZN7cutlass13device_kernelINS_4gemm6kernel13GemmUniversalIN4cute5tupleIJiiiiEEENS1_10collective13CollectiveMmaINS1_35MainloopSm100TmaUmmaWarpSpecializedILi2ELi2ELi4ENS5_IJNS4_1CILi1EEENSA_ILi4EEESB_EEEEENS5_IJNSA_ILi64EEENSA_ILi256EEENSA_ILi128EEEEEENS_6half_tENS5_IJlSB_lEEESJ_SK_NS4_8TiledMMAINS4_8MMA_AtomIJNS4_20SM100_MMA_F16BF16_SSISJ_SJ_fLi64ELi256ELNS4_4UMMA5MajorE0ELSP_0ELNSO_7ScaleInE0ELSQ_0EEEEEENS4_6LayoutINS5_IJSB_SB_SB_EEENS5_IJNSA_ILi0EEESV_SV_EEEEENS5_IJNS4_10UnderscoreESY_SY_EEEEENS4_23SM90_TMA_LOAD_MULTICASTENS4_14ComposedLayoutINS4_7SwizzleILi3ELi4ELi3EEENS4_18smem_ptr_flag_bitsILi16EEENST_INS5_IJNSA_ILi8EEESF_EEENS5_IJSF_SB_EEEEEEEvNS4_8identityENS4_13SM90_TMA_LOADES1B_vS1C_EENS_8epilogue10collective18CollectiveEpilogueINS1F_23Sm100TmaWarpSpecializedILi4ELi2ELi32ELb1ELb0EEEJSI_NS5_IJNST_ISF_SB_EES1K_EEESJ_SK_SJ_SK_NS1F_6fusion15FusionCallbacksIS1J_NS1M_17LinearCombinationISJ_fSJ_fLNS_15FloatRoundStyleE2EEESI_S1L_JEEENS4_5SM1004TMEM4LOAD26SM100_TMEM_LOAD_16dp256b8xES1D_S1B_NS4_17SM75_U32x4_LDSM_NENS4_14SM90_TMA_STOREES1B_NS4_17SM90_U32x4_STSM_NENS4_39AutoVectorizingCopyWithAssumedAlignmentILi128EEEEEEvvEEEEvNT_6ParamsE)
        /*0980*/ 	.short	0x0380
        /*0982*/ 	.short	0x0800


	//----- nvinfo : EIATTR_SW_WAR
	.align		4
.L_55:
        /*0984*/ 	.byte	0x04, 0x36
        /*0986*/ 	.short	(.L_57 - .L_56)
.L_56:
        /*0988*/ 	.word	0x00000008
.L_57:


//--------------------- .nv.callgraph             --------------------------
	.section	.nv.callgraph,"",@"SHT_CUDA_CALLGRAPH"
	.align	4
	.sectionentsize	8
	.align		4
        /*0000*/ 	.word	0x00000000
	.align		4
        /*0004*/ 	.word	0xffffffff
	.align		4
        /*0008*/ 	.word	index@(_ZN7cutlass13device_kernelINS_4gemm6kernel13GemmUniversalIN4cute5tupleIJiiiiEEENS1_10collective13CollectiveMmaINS1_35MainloopSm100TmaUmmaWarpSpecializedILi2ELi2ELi4ENS5_IJNS4_1CILi1EEENSA_ILi4EEESB_EEEEENS5_IJNSA_ILi64EEENSA_ILi256EEENSA_ILi128EEEEEENS_6half_tENS5_IJlSB_lEEESJ_SK_NS4_8TiledMMAINS4_8MMA_AtomIJNS4_20SM100_MMA_F16BF16_SSISJ_SJ_fLi64ELi256ELNS4_4UMMA5MajorE0ELSP_0ELNSO_7ScaleInE0ELSQ_0EEEEEENS4_6LayoutINS5_IJSB_SB_SB_EEENS5_IJNSA_ILi0EEESV_SV_EEEEENS5_IJNS4_10UnderscoreESY_SY_EEEEENS4_23SM90_TMA_LOAD_MULTICASTENS4_14ComposedLayoutINS4_7SwizzleILi3ELi4ELi3EEENS4_18smem_ptr_flag_bitsILi16EEENST_INS5_IJNSA_ILi8EEESF_EEENS5_IJSF_SB_EEEEEEEvNS4_8identityENS4_13SM90_TMA_LOADES1B_vS1C_EENS_8epilogue10collective18CollectiveEpilogueINS1F_23Sm100TmaWarpSpecializedILi4ELi2ELi32ELb1ELb0EEEJSI_NS5_IJNST_ISF_SB_EES1K_EEESJ_SK_SJ_SK_NS1F_6fusion15FusionCallbacksIS1J_NS1M_17LinearCombinationISJ_fSJ_fLNS_15FloatRoundStyleE2EEESI_S1L_JEEENS4_5SM1004TMEM4LOAD26SM100_TMEM_LOAD_16dp256b8xES1D_S1B_NS4_17SM75_U32x4_LDSM_NENS4_14SM90_TMA_STOREES1B_NS4_17SM90_U32x4_STSM_NENS4_39AutoVectorizingCopyWithAssumedAlignmentILi128EEEEEEvvEEEEvNT_6ParamsE)
	.align		4
        /*000c*/ 	.word	index@(__assertfail)
	.align		4
        /*0010*/ 	.word	0x00000000
	.align		4
        /*0014*/ 	.word	0xfffffffe
	.align		4
        /*0018*/ 	.word	0x00000000
	.align		4
        /*001c*/ 	.word	0xfffffffd
	.align		4
        /*0020*/ 	.word	0x00000000
	.align		4
        /*0024*/ 	.word	0xfffffffc


//--------------------- .nv.constant4             --------------------------
	.section	.nv.constant4,"a",@progbits
	.align	8
	.align		8
.nv.constant4:
        /*0000*/ 	.dword	__assertfail
	.align		8
        /*0008*/ 	.dword	__unnamed_1
	.align		8
        /*0010*/ 	.dword	__unnamed_2
	.align		8
        /*0018*/ 	.dword	_ZN40_INTERNAL_5ae2f99b_4_k_cu_b40437fe_352014cuda3std3__45__cpo5beginE
	.align		8
        /*0020*/ 	.dword	_ZN40_INTERNAL_5ae2f99b_4_k_cu_b40437fe_352014cuda3std3__45__cpo3endE
	.align		8
        /*0028*/ 	.dword	_ZN40_INTERNAL_5ae2f99b_4_k_cu_b40437fe_352014cuda3std3__45__cpo6cbeginE
	.align		8
        /*0030*/ 	.dword	_ZN40_INTERNAL_5ae2f99b_4_k_cu_b40437fe_352014cuda3std3__45__cpo4cendE
	.align		8
        /*0038*/ 	.dword	_ZN40_INTERNAL_5ae2f99b_4_k_cu_b40437fe_352014cuda3std3__442_GLOBAL__N__5ae2f99b_4_k_cu_b40437fe_352016ignoreE
	.align		8
        /*0040*/ 	.dword	_ZN40_INTERNAL_5ae2f99b_4_k_cu_b40437fe_352014cuda3std3__419piecewise_constructE
	.align		8
        /*0048*/ 	.dword	_ZN40_INTERNAL_5ae2f99b_4_k_cu_b40437fe_352014cuda3std3__48in_placeE
	.align		8
        /*0050*/ 	.dword	_ZN40_INTERNAL_5ae2f99b_4_k_cu_b40437fe_352014cuda3std6ranges3__45__cpo4swapE
	.align		8
        /*0058*/ 	.dword	_ZN40_INTERNAL_5ae2f99b_4_k_cu_b40437fe_352014cuda3std6ranges3__45__cpo9iter_moveE
	.align		8
        /*0060*/ 	.dword	_ZN40_INTERNAL_5ae2f99b_4_k_cu_b40437fe_352014cute7productE
	.align		8
        /*0068*/ 	.dword	_ZN40_INTERNAL_5ae2f99b_4_k_cu_b40437fe_352014cute1_E
	.align		8
        /*0070*/ 	.dword	$str$25
	.align		8
        /*0078*/ 	.dword	$str$26
	.align		8
        /*0080*/ 	.dword	$str$27
	.align		8
        /*0088*/ 	.dword	$str$28


//--------------------- .text._ZN7cutlass13device_kernelINS_4gemm6kernel13GemmUniversalIN4cute5tupleIJiiiiEEENS1_10collective13CollectiveMmaINS1_35MainloopSm100TmaUmmaWarpSpecializedILi2ELi2ELi4ENS5_IJNS4_1CILi1EEENSA_ILi4EEESB_EEEEENS5_IJNSA_ILi64EEENSA_ILi256EEENSA_ILi128EEEEEENS_6half_tENS5_IJlSB_lEEESJ_SK_NS4_8TiledMMAINS4_8MMA_AtomIJNS4_20SM100_MMA_F16BF16_SSISJ_SJ_fLi64ELi256ELNS4_4UMMA5MajorE0ELSP_0ELNSO_7ScaleInE0ELSQ_0EEEEEENS4_6LayoutINS5_IJSB_SB_SB_EEENS5_IJNSA_ILi0EEESV_SV_EEEEENS5_IJNS4_10UnderscoreESY_SY_EEEEENS4_23SM90_TMA_LOAD_MULTICASTENS4_14ComposedLayoutINS4_7SwizzleILi3ELi4ELi3EEENS4_18smem_ptr_flag_bitsILi16EEENST_INS5_IJNSA_ILi8EEESF_EEENS5_IJSF_SB_EEEEEEEvNS4_8identityENS4_13SM90_TMA_LOADES1B_vS1C_EENS_8epilogue10collective18CollectiveEpilogueINS1F_23Sm100TmaWarpSpecializedILi4ELi2ELi32ELb1ELb0EEEJSI_NS5_IJNST_ISF_SB_EES1K_EEESJ_SK_SJ_SK_NS1F_6fusion15FusionCallbacksIS1J_NS1M_17LinearCombinationISJ_fSJ_fLNS_15FloatRoundStyleE2EEESI_S1L_JEEENS4_5SM1004TMEM4LOAD26SM100_TMEM_LOAD_16dp256b8xES1D_S1B_NS4_17SM75_U32x4_LDSM_NENS4_14SM90_TMA_STOREES1B_NS4_17SM90_U32x4_STSM_NENS4_39AutoVectorizingCopyWithAssumedAlignmentILi128EEEEEEvvEEEEvNT_6ParamsE --------------------------
	.section	.text._ZN7cutlass13device_kernelINS_4gemm6kernel13GemmUniversalIN4cute5tupleIJiiiiEEENS1_10collective13CollectiveMmaINS1_35MainloopSm100TmaUmmaWarpSpecializedILi2ELi2ELi4ENS5_IJNS4_1CILi1EEENSA_ILi4EEESB_EEEEENS5_IJNSA_ILi64EEENSA_ILi256EEENSA_ILi128EEEEEENS_6half_tENS5_IJlSB_lEEESJ_SK_NS4_8TiledMMAINS4_8MMA_AtomIJNS4_20SM100_MMA_F16BF16_SSISJ_SJ_fLi64ELi256ELNS4_4UMMA5MajorE0ELSP_0ELNSO_7ScaleInE0ELSQ_0EEEEEENS4_6LayoutINS5_IJSB_SB_SB_EEENS5_IJNSA_ILi0EEESV_SV_EEEEENS5_IJNS4_10UnderscoreESY_SY_EEEEENS4_23SM90_TMA_LOAD_MULTICASTENS4_14ComposedLayoutINS4_7SwizzleILi3ELi4ELi3EEENS4_18smem_ptr_flag_bitsILi16EEENST_INS5_IJNSA_ILi8EEESF_EEENS5_IJSF_SB_EEEEEEEvNS4_8identityENS4_13SM90_TMA_LOADES1B_vS1C_EENS_8epilogue10collective18CollectiveEpilogueINS1F_23Sm100TmaWarpSpecializedILi4ELi2ELi32ELb1ELb0EEEJSI_NS5_IJNST_ISF_SB_EES1K_EEESJ_SK_SJ_SK_NS1F_6fusion15FusionCallbacksIS1J_NS1M_17LinearCombinationISJ_fSJ_fLNS_15FloatRoundStyleE2EEESI_S1L_JEEENS4_5SM1004TMEM4LOAD26SM100_TMEM_LOAD_16dp256b8xES1D_S1B_NS4_17SM75_U32x4_LDSM_NENS4_14SM90_TMA_STOREES1B_NS4_17SM90_U32x4_STSM_NENS4_39AutoVectorizingCopyWithAssumedAlignmentILi128EEEEEEvvEEEEvNT_6ParamsE,"ax",@progbits
	.align	128
.text._ZN7cutlass13device_kernelINS_4gemm6kernel13GemmUniversalIN4cute5tupleIJiiiiEEENS1_10collective13CollectiveMmaINS1_35MainloopSm100TmaUmmaWarpSpecializedILi2ELi2ELi4ENS5_IJNS4_1CILi1EEENSA_ILi4EEESB_EEEEENS5_IJNSA_ILi64EEENSA_ILi256EEENSA_ILi128EEEEEENS_6half_tENS5_IJlSB_lEEESJ_SK_NS4_8TiledMMAINS4_8MMA_AtomIJNS4_20SM100_MMA_F16BF16_SSISJ_SJ_fLi64ELi256ELNS4_4UMMA5MajorE0ELSP_0ELNSO_7ScaleInE0ELSQ_0EEEEEENS4_6LayoutINS5_IJSB_SB_SB_EEENS5_IJNSA_ILi0EEESV_SV_EEEEENS5_IJNS4_10UnderscoreESY_SY_EEEEENS4_23SM90_TMA_LOAD_MULTICASTENS4_14ComposedLayoutINS4_7SwizzleILi3ELi4ELi3EEENS4_18smem_ptr_flag_bitsILi16EEENST_INS5_IJNSA_ILi8EEESF_EEENS5_IJSF_SB_EEEEEEEvNS4_8identityENS4_13SM90_TMA_LOADES1B_vS1C_EENS_8epilogue10collective18CollectiveEpilogueINS1F_23Sm100TmaWarpSpecializedILi4ELi2ELi32ELb1ELb0EEEJSI_NS5_IJNST_ISF_SB_EES1K_EEESJ_SK_SJ_SK_NS1F_6fusion15FusionCallbacksIS1J_NS1M_17LinearCombinationISJ_fSJ_fLNS_15FloatRoundStyleE2EEESI_S1L_JEEENS4_5SM1004TMEM4LOAD26SM100_TMEM_LOAD_16dp256b8xES1D_S1B_NS4_17SM75_U32x4_LDSM_NENS4_14SM90_TMA_STOREES1B_NS4_17SM90_U32x4_STSM_NENS4_39AutoVectorizingCopyWithAssumedAlignmentILi128EEEEEEvvEEEEvNT_6ParamsE:
        .type           _ZN7cutlass13device_kernelINS_4gemm6kernel13GemmUniversalIN4cute5tupleIJiiiiEEENS1_10collective13CollectiveMmaINS1_35MainloopSm100TmaUmmaWarpSpecializedILi2ELi2ELi4ENS5_IJNS4_1CILi1EEENSA_ILi4EEESB_EEEEENS5_IJNSA_ILi64EEENSA_ILi256EEENSA_ILi128EEEEEENS_6half_tENS5_IJlSB_lEEESJ_SK_NS4_8TiledMMAINS4_8MMA_AtomIJNS4_20SM100_MMA_F16BF16_SSISJ_SJ_fLi64ELi256ELNS4_4UMMA5MajorE0ELSP_0ELNSO_7ScaleInE0ELSQ_0EEEEEENS4_6LayoutINS5_IJSB_SB_SB_EEENS5_IJNSA_ILi0EEESV_SV_EEEEENS5_IJNS4_10UnderscoreESY_SY_EEEEENS4_23SM90_TMA_LOAD_MULTICASTENS4_14ComposedLayoutINS4_7SwizzleILi3ELi4ELi3EEENS4_18smem_ptr_flag_bitsILi16EEENST_INS5_IJNSA_ILi8EEESF_EEENS5_IJSF_SB_EEEEEEEvNS4_8identityENS4_13SM90_TMA_LOADES1B_vS1C_EENS_8epilogue10collective18CollectiveEpilogueINS1F_23Sm100TmaWarpSpecializedILi4ELi2ELi32ELb1ELb0EEEJSI_NS5_IJNST_ISF_SB_EES1K_EEESJ_SK_SJ_SK_NS1F_6fusion15FusionCallbacksIS1J_NS1M_17LinearCombinationISJ_fSJ_fLNS_15FloatRoundStyleE2EEESI_S1L_JEEENS4_5SM1004TMEM4LOAD26SM100_TMEM_LOAD_16dp256b8xES1D_S1B_NS4_17SM75_U32x4_LDSM_NENS4_14SM90_TMA_STOREES1B_NS4_17SM90_U32x4_STSM_NENS4_39AutoVectorizingCopyWithAssumedAlignmentILi128EEEEEEvvEEEEvNT_6ParamsE,@function
        .size           _ZN7cutlass13device_kernelINS_4gemm6kernel13GemmUniversalIN4cute5tupleIJiiiiEEENS1_10collective13CollectiveMmaINS1_35MainloopSm100TmaUmmaWarpSpecializedILi2ELi2ELi4ENS5_IJNS4_1CILi1EEENSA_ILi4EEESB_EEEEENS5_IJNSA_ILi64EEENSA_ILi256EEENSA_ILi128EEEEEENS_6half_tENS5_IJlSB_lEEESJ_SK_NS4_8TiledMMAINS4_8MMA_AtomIJNS4_20SM100_MMA_F16BF16_SSISJ_SJ_fLi64ELi256ELNS4_4UMMA5MajorE0ELSP_0ELNSO_7ScaleInE0ELSQ_0EEEEEENS4_6LayoutINS5_IJSB_SB_SB_EEENS5_IJNSA_ILi0EEESV_SV_EEEEENS5_IJNS4_10UnderscoreESY_SY_EEEEENS4_23SM90_TMA_LOAD_MULTICASTENS4_14ComposedLayoutINS4_7SwizzleILi3ELi4ELi3EEENS4_18smem_ptr_flag_bitsILi16EEENST_INS5_IJNSA_ILi8EEESF_EEENS5_IJSF_SB_EEEEEEEvNS4_8identityENS4_13SM90_TMA_LOADES1B_vS1C_EENS_8epilogue10collective18CollectiveEpilogueINS1F_23Sm100TmaWarpSpecializedILi4ELi2ELi32ELb1ELb0EEEJSI_NS5_IJNST_ISF_SB_EES1K_EEESJ_SK_SJ_SK_NS1F_6fusion15FusionCallbacksIS1J_NS1M_17LinearCombinationISJ_fSJ_fLNS_15FloatRoundStyleE2EEESI_S1L_JEEENS4_5SM1004TMEM4LOAD26SM100_TMEM_LOAD_16dp256b8xES1D_S1B_NS4_17SM75_U32x4_LDSM_NENS4_14SM90_TMA_STOREES1B_NS4_17SM90_U32x4_STSM_NENS4_39AutoVectorizingCopyWithAssumedAlignmentILi128EEEEEEvvEEEEvNT_6ParamsE,(.L_x_177 - _ZN7cutlass13device_kernelINS_4gemm6kernel13GemmUniversalIN4cute5tupleIJiiiiEEENS1_10collective13CollectiveMmaINS1_35MainloopSm100TmaUmmaWarpSpecializedILi2ELi2ELi4ENS5_IJNS4_1CILi1EEENSA_ILi4EEESB_EEEEENS5_IJNSA_ILi64EEENSA_ILi256EEENSA_ILi128EEEEEENS_6half_tENS5_IJlSB_lEEESJ_SK_NS4_8TiledMMAINS4_8MMA_AtomIJNS4_20SM100_MMA_F16BF16_SSISJ_SJ_fLi64ELi256ELNS4_4UMMA5MajorE0ELSP_0ELNSO_7ScaleInE0ELSQ_0EEEEEENS4_6LayoutINS5_IJSB_SB_SB_EEENS5_IJNSA_ILi0EEESV_SV_EEEEENS5_IJNS4_10UnderscoreESY_SY_EEEEENS4_23SM90_TMA_LOAD_MULTICASTENS4_14ComposedLayoutINS4_7SwizzleILi3ELi4ELi3EEENS4_18smem_ptr_flag_bitsILi16EEENST_INS5_IJNSA_ILi8EEESF_EEENS5_IJSF_SB_EEEEEEEvNS4_8identityENS4_13SM90_TMA_LOADES1B_vS1C_EENS_8epilogue10collective18CollectiveEpilogueINS1F_23Sm100TmaWarpSpecializedILi4ELi2ELi32ELb1ELb0EEEJSI_NS5_IJNST_ISF_SB_EES1K_EEESJ_SK_SJ_SK_NS1F_6fusion15FusionCallbacksIS1J_NS1M_17LinearCombinationISJ_fSJ_fLNS_15FloatRoundStyleE2EEESI_S1L_JEEENS4_5SM1004TMEM4LOAD26SM100_TMEM_LOAD_16dp256b8xES1D_S1B_NS4_17SM75_U32x4_LDSM_NENS4_14SM90_TMA_STOREES1B_NS4_17SM90_U32x4_STSM_NENS4_39AutoVectorizingCopyWithAssumedAlignmentILi128EEEEEEvvEEEEvNT_6ParamsE)
        .other          _ZN7cutlass13device_kernelINS_4gemm6kernel13GemmUniversalIN4cute5tupleIJiiiiEEENS1_10collective13CollectiveMmaINS1_35MainloopSm100TmaUmmaWarpSpecializedILi2ELi2ELi4ENS5_IJNS4_1CILi1EEENSA_ILi4EEESB_EEEEENS5_IJNSA_ILi64EEENSA_ILi256EEENSA_ILi128EEEEEENS_6half_tENS5_IJlSB_lEEESJ_SK_NS4_8TiledMMAINS4_8MMA_AtomIJNS4_20SM100_MMA_F16BF16_SSISJ_SJ_fLi64ELi256ELNS4_4UMMA5MajorE0ELSP_0ELNSO_7ScaleInE0ELSQ_0EEEEEENS4_6LayoutINS5_IJSB_SB_SB_EEENS5_IJNSA_ILi0EEESV_SV_EEEEENS5_IJNS4_10UnderscoreESY_SY_EEEEENS4_23SM90_TMA_LOAD_MULTICASTENS4_14ComposedLayoutINS4_7SwizzleILi3ELi4ELi3EEENS4_18smem_ptr_flag_bitsILi16EEENST_INS5_IJNSA_ILi8EEESF_EEENS5_IJSF_SB_EEEEEEEvNS4_8identityENS4_13SM90_TMA_LOADES1B_vS1C_EENS_8epilogue10collective18CollectiveEpilogueINS1F_23Sm100TmaWarpSpecializedILi4ELi2ELi32ELb1ELb0EEEJSI_NS5_IJNST_ISF_SB_EES1K_EEESJ_SK_SJ_SK_NS1F_6fusion15FusionCallbacksIS1J_NS1M_17LinearCombinationISJ_fSJ_fLNS_15FloatRoundStyleE2EEESI_S1L_JEEENS4_5SM1004TMEM4LOAD26SM100_TMEM_LOAD_16dp256b8xES1D_S1B_NS4_17SM75_U32x4_LDSM_NENS4_14SM90_TMA_STOREES1B_NS4_17SM90_U32x4_STSM_NENS4_39AutoVectorizingCopyWithAssumedAlignmentILi128EEEEEEvvEEEEvNT_6ParamsE,@"STO_CUDA_ENTRY STV_DEFAULT"
_ZN7cutlass13device_kernelINS_4gemm6kernel13GemmUniversalIN4cute5tupleIJiiiiEEENS1_10collective13CollectiveMmaINS1_35MainloopSm100TmaUmmaWarpSpecializedILi2ELi2ELi4ENS5_IJNS4_1CILi1EEENSA_ILi4EEESB_EEEEENS5_IJNSA_ILi64EEENSA_ILi256EEENSA_ILi128EEEEEENS_6half_tENS5_IJlSB_lEEESJ_SK_NS4_8TiledMMAINS4_8MMA_AtomIJNS4_20SM100_MMA_F16BF16_SSISJ_SJ_fLi64ELi256ELNS4_4UMMA5MajorE0ELSP_0ELNSO_7ScaleInE0ELSQ_0EEEEEENS4_6LayoutINS5_IJSB_SB_SB_EEENS5_IJNSA_ILi0EEESV_SV_EEEEENS5_IJNS4_10UnderscoreESY_SY_EEEEENS4_23SM90_TMA_LOAD_MULTICASTENS4_14ComposedLayoutINS4_7SwizzleILi3ELi4ELi3EEENS4_18smem_ptr_flag_bitsILi16EEENST_INS5_IJNSA_ILi8EEESF_EEENS5_IJSF_SB_EEEEEEEvNS4_8identityENS4_13SM90_TMA_LOADES1B_vS1C_EENS_8epilogue10collective18CollectiveEpilogueINS1F_23Sm100TmaWarpSpecializedILi4ELi2ELi32ELb1ELb0EEEJSI_NS5_IJNST_ISF_SB_EES1K_EEESJ_SK_SJ_SK_NS1F_6fusion15FusionCallbacksIS1J_NS1M_17LinearCombinationISJ_fSJ_fLNS_15FloatRoundStyleE2EEESI_S1L_JEEENS4_5SM1004TMEM4LOAD26SM100_TMEM_LOAD_16dp256b8xES1D_S1B_NS4_17SM75_U32x4_LDSM_NENS4_14SM90_TMA_STOREES1B_NS4_17SM90_U32x4_STSM_NENS4_39AutoVectorizingCopyWithAssumedAlignmentILi128EEEEEEvvEEEEvNT_6ParamsE:
[----:B------:R-:W1:Y:S01]  /*0000*/  LDC R1, c[0x0][0x37c] ;  /* 0x0000df00ff017b82 */ /* 0x000e620000000800 */
[----:B------:R-:W2:Y:S01]  /*0010*/  S2R R93, SR_TID.X ;  /* 0x00000000005d7919 */ /* 0x000ea20000002100 */
[----:B------:R-:W3:Y:S01]  /*0020*/  LDCU.64 UR8, c[0x0][0x890] ;  /* 0x00011200ff0877ac */ /* 0x000ee20008000a00 */
[----:B------:R-:W-:Y:S02]  /*0030*/  PRMT R81, RZ, 0x7610, R81 ;  /* 0x00007610ff517816 */ /* 0x000fe40000000051 */
[----:B------:R-:W-:Y:S01]  /*0040*/  ELECT P3, URZ, PT ;  /* 0x0000000000ff782f */ /* 0x000fe20003860000 */
[----:B---3--:R-:W-:-:S04]  /*0050*/  UISETP.NE.U32.AND UP0, UPT, UR8, URZ, UPT ;  /* 0x000000ff0800728c */ /* 0x008fc8000bf05070 */
[----:B------:R-:W-:Y:S01]  /*0060*/  UISETP.NE.AND.EX UP0, UPT, UR9, URZ, UPT, UP0 ;  /* 0x000000ff0900728c */ /* 0x000fe2000bf05300 */
[----:B--2---:R-:W-:-:S05]  /*0070*/  SHF.R.U32.HI R82, RZ, 0x5, R93 ;  /* 0x00000005ff527819 */ /* 0x004fca000001165d */
[----:B------:R-:W2:Y:S02]  /*0080*/  SHFL.IDX PT, R0, R82, RZ, 0x1f ;  /* 0x00001fff52007589 */ /* 0x000ea400000e0000 */
[----:B--2---:R-:W-:Y:S01]  /*0090*/  R2UR UR17, R0 ;  /* 0x00000000001172ca */ /* 0x004fe200000e0000 */
[----:B-1----:R-:W-:-:S14]  /*00a0*/  BRA.U UP0, `(.L_x_0) ;  /* 0x0000000100307547 */ /* 0x002fdc000b800000 */
[----:B------:R-:W1:Y:S02]  /*00b0*/  LDCU.64 UR4, c[0x0][0x888] ;  /* 0x00011100ff0477ac */ /* 0x000e640008000a00 */
[----:B-1----:R-:W-:-:S04]  /*00c0*/  UISETP.NE.U32.AND UP0, UPT, UR4, URZ, UPT ;  /* 0x000000ff0400728c */ /* 0x002fc8000bf05070 */
[----:B------:R-:W-:-:S09]  /*00d0*/  UISETP.NE.AND.EX UP0, UPT, UR5, URZ, UPT, UP0 ;  /* 0x000000ff0500728c */ /* 0x000fd2000bf05300 */
[----:B------:R-:W-:Y:S05]  /*00e0*/  BRA.U !UP0, `(.L_x_1) ;  /* 0x0000000108147547 */ /* 0x000fea000b800000 */
[----:B------:R-:W1:Y:S01]  /*00f0*/  LDC.64 R2, c[0x0][0x888] ;  /* 0x00022200ff027b82 */ /* 0x000e620000000a00 */
[----:B------:R-:W1:Y:S02]  /*0100*/  LDCU.64 UR4, c[0x0][0x358] ;  /* 0x00006b00ff0477ac */ /* 0x000e640008000a00 */
[----:B-1----:R1:W5:Y:S01]  /*0110*/  LDG.E R41, desc[UR4][R2.64] ;  /* 0x0000000402297981 */ /* 0x002362000c1e1900 */
[----:B------:R-:W-:Y:S01]  /*0120*/  HFMA2 R81, -RZ, RZ, 0, 5.9604644775390625e-08 ;  /* 0x00000001ff517431 */ /* 0x000fe200000001ff */
[----:B------:R-:W-:Y:S05]  /*0130*/  BRA `(.L_x_0) ;  /* 0x00000000000c7947 */ /* 0x000fea0003800000 */
.L_x_1:
[----:B------:R-:W1:Y:S01]  /*0140*/  LDCU UR4, c[0x0][0x880] ;  /* 0x00011000ff0477ac */ /* 0x000e620008000800 */
[----:B------:R-:W-:Y:S01]  /*0150*/  HFMA2 R81, -RZ, RZ, 0, 5.9604644775390625e-08 ;  /* 0x00000001ff517431 */ /* 0x000fe200000001ff */
[----:B-1----:R-:W-:-:S07]  /*0160*/  MOV R41, UR4 ;  /* 0x0000000400297c02 */ /* 0x002fce0008000f00 */
.L_x_0:
[----:B------:R-:W2:Y:S02]  /*0170*/  LDCU.64 UR4, c[0x0][0x8b0] ;  /* 0x00011600ff0477ac */ /* 0x000ea40008000a00 */
[----:B--2---:R-:W-:-:S04]  /*0180*/  UISETP.NE.U32.AND UP0, UPT, UR4, URZ, UPT ;  /* 0x000000ff0400728c */ /* 0x004fc8000bf05070 */
[----:B------:R-:W-:-:S09]  /*0190*/  UISETP.NE.AND.EX UP0, UPT, UR5, URZ, UPT, UP0 ;  /* 0x000000ff0500728c */ /* 0x000fd2000bf05300 */
[----:B------:R-:W-:Y:S05]  /*01a0*/  BRA.U UP0, `(.L_x_2) ;  /* 0x0000000100287547 */ /* 0x000fea000b800000 */
[----:B------:R-:W2:Y:S02]  /*01b0*/  LDCU.64 UR4, c[0x0][0x8a8] ;  /* 0x00011500ff0477ac */ /* 0x000ea40008000a00 */
[----:B--2---:R-:W-:-:S04]  /*01c0*/  UISETP.NE.U32.AND UP0, UPT, UR4, URZ, UPT ;  /* 0x000000ff0400728c */ /* 0x004fc8000bf05070 */
[----:B------:R-:W-:-:S09]  /*01d0*/  UISETP.NE.AND.EX UP0, UPT, UR5, URZ, UPT, UP0 ;  /* 0x000000ff0500728c */ /* 0x000fd2000bf05300 */
[----:B------:R-:W-:Y:S05]  /*01e0*/  BRA.U !UP0, `(.L_x_3) ;  /* 0x0000000108107547 */ /* 0x000fea000b800000 */
[----:B------:R-:W2:Y:S01]  /*01f0*/  LDC.64 R38, c[0x0][0x8a8] ;  /* 0x00022a00ff267b82 */ /* 0x000ea20000000a00 */
[----:B------:R-:W2:Y:S02]  /*0200*/  LDCU.64 UR4, c[0x0][0x358] ;  /* 0x00006b00ff0477ac */ /* 0x000ea40008000a00 */
[----:B--2---:R2:W5:Y:S01]  /*0210*/  LDG.E R38, desc[UR4][R38.64] ;  /* 0x0000000426267981 */ /* 0x004562000c1e1900 */
[----:B------:R-:W-:Y:S05]  /*0220*/  BRA `(.L_x_2) ;  /* 0x0000000000087947 */ /* 0x000fea0003800000 */
.L_x_3:
[----:B------:R-:W2:Y:S02]  /*0230*/  LDCU UR4, c[0x0][0x8a0] ;  /* 0x00011400ff0477ac */ /* 0x000ea40008000800 */
[----:B--2---:R-:W-:Y:S02]  /*0240*/  MOV R38, UR4 ;  /* 0x0000000400267c02 */ /* 0x004fe40008000f00 */
.L_x_2:
[----:B------:R-:W-:Y:S01]  /*0250*/  IMAD.U32 R0, RZ, RZ, UR17 ;  /* 0x00000011ff007e24 */ /* 0x000fe2000f8e00ff */
[----:B------:R-:W-:Y:S04]  /*0260*/  BSSY.RECONVERGENT B0, `(.L_x_4) ;  /* 0x000000c000007945 */ /* 0x000fe80003800200 */
[C---:B------:R-:W-:Y:S02]  /*0270*/  ISETP.NE.OR P1, PT, R0.reuse, 0x1, !P3 ;  /* 0x000000010000780c */ /* 0x040fe40005f25670 */
[----:B------:R-:W-:-:S11]  /*0280*/  ISETP.NE.OR P0, PT, R0, 0x3, !P3 ;  /* 0x000000030000780c */ /* 0x000fd60005f05670 */
[----:B------:R-:W-:Y:S05]  /*0290*/  @P1 BRA `(.L_x_5) ;  /* 0x0000000000201947 */ /* 0x000fea0003800000 */
[----:B------:R-:W3:Y:S02]  /*02a0*/  LDCU.64 UR4, c[0x0][0x348] ;  /* 0x00006900ff0477ac */ /* 0x000ee40008000a00 */
[----:B---3--:R-:W-:Y:S02]  /*02b0*/  UIADD3 UR6, UP1, UPT, UR4, 0x80, URZ ;  /* 0x0000008004067890 */ /* 0x008fe4000ff3e0ff */
[----:B------:R-:W-:Y:S02]  /*02c0*/  UIADD3 UR4, UP0, UPT, UR4, 0x180, URZ ;  /* 0x0000018004047890 */ /* 0x000fe4000ff1e0ff */
[----:B------:R-:W-:Y:S02]  /*02d0*/  UIADD3.X UR7, UPT, UPT, URZ, UR5, URZ, UP1, !UPT ;  /* 0x00000005ff077290 */ /* 0x000fe40008ffe4ff */
[----:B------:R-:W-:-:S07]  /*02e0*/  UIADD3.X UR5, UPT, UPT, URZ, UR5, URZ, UP0, !UPT ;  /* 0x00000005ff057290 */ /* 0x000fce00087fe4ff */
[----:B------:R3:W-:Y:S02]  /*02f0*/  UTMACCTL.PF [UR6] ;  /* 0x00000000060079b9 */ /* 0x0007e40008040000 */
[----:B------:R3:W-:Y:S02]  /*0300*/  UTMACCTL.PF [UR4] ;  /* 0x00000000040079b9 */ /* 0x0007e40008040000 */
[----:B---3--:R-:W-:Y:S01]  /*0310*/  NOP ;  /* 0x0000000000007918 */ /* 0x008fe20000000000 */
.L_x_5:
[----:B------:R-:W-:Y:S05]  /*0320*/  BSYNC.RECONVERGENT B0 ;  /* 0x0000000000007941 */ /* 0x000fea0003800200 */
.L_x_4:
[----:B------:R-:W-:Y:S04]  /*0330*/  BSSY.RECONVERGENT B0, `(.L_x_6) ;  /* 0x000000a000007945 */ /* 0x000fe80003800200 */
        /* <DEDUP_REMOVED lines=9> */
.L_x_7:
[----:B------:R-:W-:Y:S05]  /*03d0*/  BSYNC.RECONVERGENT B0 ;  /* 0x0000000000007941 */ /* 0x000fea0003800200 */
.L_x_6:
[----:B------:R-:W3:Y:S01]  /*03e0*/  LDCU.64 UR4, c[0x0][0x888] ;  /* 0x00011100ff0477ac */ /* 0x000ee20008000a00 */
[----:B------:R-:W-:Y:S02]  /*03f0*/  UISETP.EQ.U32.AND UP1, UPT, UR8, URZ, UPT ;  /* 0x000000ff0800728c */ /* 0x000fe4000bf22070 */
[----:B------:R-:W-:Y:S02]  /*0400*/  UPLOP3.LUT UP3, UPT, UPT, UPT, UPT, 0x80, 0x8 ;  /* 0x000000000008789c */ /* 0x000fe40003f6f070 */
[----:B---3--:R-:W-:-:S04]  /*0410*/  UISETP.NE.U32.AND UP0, UPT, UR4, URZ, UPT ;  /* 0x000000ff0400728c */ /* 0x008fc8000bf05070 */
[----:B------:R-:W-:-:S04]  /*0420*/  UISETP.NE.AND.EX UP0, UPT, UR5, URZ, UPT, UP0 ;  /* 0x000000ff0500728c */ /* 0x000fc8000bf05300 */
[----:B------:R-:W-:-:S04]  /*0430*/  UISETP.EQ.OR.EX UP2, UPT, UR9, URZ, !UP0, UP1 ;  /* 0x000000ff0900728c */ /* 0x000fc8000c742710 */
[----:B------:R-:W-:-:S06]  /*0440*/  UP2UR UR4, UPR, URZ, 0x4 ;  /* 0x00000004ff047883 */ /* 0x000fcc0008000000 */
[----:B------:R-:W-:Y:S01]  /*0450*/  MOV R84, UR4 ;  /* 0x0000000400547c02 */ /* 0x000fe20008000f00 */
[----:B------:R-:W-:Y:S06]  /*0460*/  BRA.U !UP2, `(.L_x_8) ;  /* 0x000000010a207547 */ /* 0x000fec000b800000 */
[----:B------:R-:W-:Y:S01]  /*0470*/  UISETP.NE.U32.AND UP1, UPT, UR8, URZ, UPT ;  /* 0x000000ff0800728c */ /* 0x000fe2000bf25070 */
[----:B-----5:R-:W-:Y:S01]  /*0480*/  FSETP.NEU.AND P0, PT, R41, RZ, PT ;  /* 0x000000ff2900720b */ /* 0x020fe20003f0d000 */
[----:B------:R-:W-:Y:S02]  /*0490*/  USEL UR4, URZ, 0xffffffff, UP0 ;  /* 0xffffffffff047887 */ /* 0x000fe40008000000 */
[----:B------:R-:W-:-:S10]  /*04a0*/  UISETP.NE.AND.EX UP1, UPT, UR9, URZ, UPT, UP1 ;  /* 0x000000ff0900728c */ /* 0x000fd4000bf25310 */
[----:B------:R-:W-:Y:S01]  /*04b0*/  VOTEU.ANY UP0, P0 ;  /* 0x0000000000ff7886 */ /* 0x000fe20000000100 */
[----:B------:R-:W-:-:S04]  /*04c0*/  @!UP1 USEL UR4, URZ, 0xffffffff, UP0 ;  /* 0xffffffffff049887 */ /* 0x000fc80008000000 */
[----:B------:R-:W-:-:S04]  /*04d0*/  ULOP3.LUT UR4, UR4, 0x1, URZ, 0xc0, !UPT ;  /* 0x0000000104047892 */ /* 0x000fc8000f8ec0ff */
[----:B------:R-:W-:-:S11]  /*04e0*/  UISETP.NE.U32.AND UP3, UPT, UR4, 0x1, UPT ;  /* 0x000000010400788c */ /* 0x000fd6000bf65070 */
.L_x_8:
[----:B-1----:R-:W1:Y:S01]  /*04f0*/  SHFL.IDX PT, R2, R82, RZ, 0x1f ;  /* 0x00001fff52027589 */ /* 0x002e6200000e0000 */
[----:B------:R-:W-:-:S04]  /*0500*/  UISETP.NE.AND UP0, UPT, UR17, 0x2, UPT ;  /* 0x000000021100788c */ /* 0x000fc8000bf05270 */
[----:B------:R-:W-:Y:S01]  /*0510*/  USEL UR40, URZ, 0x1, UP0 ;  /* 0x00000001ff287887 */ /* 0x000fe20008000000 */
[----:B-1----:R-:W-:-:S13]  /*0520*/  ISETP.NE.AND P0, PT, R2, RZ, PT ;  /* 0x000000ff0200720c */ /* 0x002fda0003f05270 */
[----:B------:R-:W-:Y:S05]  /*0530*/  @P0 BRA `(.L_x_9) ;  /* 0x0000000000480947 */ /* 0x000fea0003800000 */
[----:B------:R-:W1:Y:S01]  /*0540*/  S2UR UR4, SR_CgaCtaId ;  /* 0x00000000000479c3 */ /* 0x000e620000008800 */
[----:B------:R-:W-:Y:S01]  /*0550*/  UMOV UR5, 0x400 ;  /* 0x0000040000057882 */ /* 0x000fe20000000000 */
[----:B------:R-:W-:Y:S01]  /*0560*/  UMOV UR8, 0x1 ;  /* 0x0000000100087882 */ /* 0x000fe20000000000 */
[----:B------:R-:W-:Y:S01]  /*0570*/  UMOV UR6, 0x4 ;  /* 0x0000000400067882 */ /* 0x000fe20000000000 */
[----:B------:R-:W-:-:S04]  /*0580*/  UIADD3 UR8, UPT, UPT, -UR8, 0x100000, URZ ;  /* 0x0010000008087890 */ /* 0x000fc8000fffe1ff */
[----:B------:R-:W-:Y:S02]  /*0590*/  USHF.L.U32 UR9, UR8, 0xb, URZ ;  /* 0x0000000b08097899 */ /* 0x000fe400080006ff */
[----:B------:R-:W-:Y:S02]  /*05a0*/  USHF.L.U32 UR8, UR8, 0x1, URZ ;  /* 0x0000000108087899 */ /* 0x000fe400080006ff */
[----:B------:R-:W-:-:S04]  /*05b0*/  UIADD3 UR6, UPT, UPT, -UR6, 0x100000, URZ ;  /* 0x0010000006067890 */ /* 0x000fc8000fffe1ff */
[----:B------:R-:W-:Y:S02]  /*05c0*/  USHF.L.U32 UR7, UR6, 0xb, URZ ;  /* 0x0000000b06077899 */ /* 0x000fe400080006ff */
[----:B------:R-:W-:Y:S01]  /*05d0*/  USHF.L.U32 UR6, UR6, 0x1, URZ ;  /* 0x0000000106067899 */ /* 0x000fe200080006ff */
[----:B------:R-:W-:Y:S01]  /*05e0*/  ELECT P0, URZ, PT ;  /* 0x0000000000ff782f */ /* 0x000fe20003800000 */
[----:B-1----:R-:W-:Y:S01]  /*05f0*/  ULEA UR4, UR4, UR5, 0x18 ;  /* 0x0000000504047291 */ /* 0x002fe2000f8ec0ff */
[----:B------:R-:W1:Y:S11]  /*0600*/  FENCE.VIEW.ASYNC.S ;  /* 0x00000000000073c6 */ /* 0x000e760000000000 */
[----:B-1----:R1:W3:Y:S01]  /*0610*/  SYNCS.EXCH.64 URZ, [UR4], UR8 ;  /* 0x0000000804ff75b2 */ /* 0x0022e20008000100 */
[----:B------:R1:W4:Y:S01]  /*0620*/  SYNCS.EXCH.64 URZ, [UR4+0x10], UR6 ;  /* 0x0000100604ff75b2 */ /* 0x0003220008000100 */
[----:B------:R1:W1:Y:S01]  /*0630*/  SYNCS.EXCH.64 URZ, [UR4+0x8], UR8 ;  /* 0x0000080804ff75b2 */ /* 0x0002620008000100 */
[----:B------:R1:W1:Y:S01]  /*0640*/  SYNCS.EXCH.64 URZ, [UR4+0x18], UR6 ;  /* 0x0000180604ff75b2 */ /* 0x0002620008000100 */
[----:B------:R-:W-:Y:S01]  /*0650*/  NOP ;  /* 0x0000000000007918 */ /* 0x000fe20000000000 */
.L_x_9:
[----:B------:R-:W2:Y:S01]  /*0660*/  SHFL.IDX PT, R2, R82, RZ, 0x1f ;  /* 0x00001fff52027589 */ /* 0x000ea200000e0000 */
[----:B------:R-:W-:Y:S01]  /*0670*/  NOP ;  /* 0x0000000000007918 */ /* 0x000fe20000000000 */
[----:B--2---:R-:W-:-:S13]  /*0680*/  ISETP.NE.AND P0, PT, R2, 0x1, PT ;  /* 0x000000010200780c */ /* 0x004fda0003f05270 */
[----:B------:R-:W-:Y:S05]  /*0690*/  @P0 BRA `(.L_x_10) ;  /* 0x0000000000580947 */ /* 0x000fea0003800000 */
[----:B-1----:R-:W1:Y:S01]  /*06a0*/  S2UR UR4, SR_CgaCtaId ;  /* 0x00000000000479c3 */ /* 0x002e620000008800 */
        /* <DEDUP_REMOVED lines=12> */
[----:B-1----:R2:W1:Y:S01]  /*0770*/  SYNCS.EXCH.64 URZ, [UR4+0x20], UR8 ;  /* 0x0000200804ff75b2 */ /* 0x0024620008000100 */
[----:B------:R2:W1:Y:S01]  /*0780*/  SYNCS.EXCH.64 URZ, [UR4+0x40], UR6 ;  /* 0x0000400604ff75b2 */ /* 0x0004620008000100 */
[----:B------:R2:W1:Y:S01]  /*0790*/  SYNCS.EXCH.64 URZ, [UR4+0x28], UR8 ;  /* 0x0000280804ff75b2 */ /* 0x0004620008000100 */
[----:B------:R2:W1:Y:S01]  /*07a0*/  SYNCS.EXCH.64 URZ, [UR4+0x48], UR6 ;  /* 0x0000480604ff75b2 */ /* 0x0004620008000100 */
[----:B------:R2:W1:Y:S01]  /*07b0*/  SYNCS.EXCH.64 URZ, [UR4+0x30], UR8 ;  /* 0x0000300804ff75b2 */ /* 0x0004620008000100 */
[----:B------:R2:W1:Y:S01]  /*07c0*/  SYNCS.EXCH.64 URZ, [UR4+0x50], UR6 ;  /* 0x0000500604ff75b2 */ /* 0x0004620008000100 */
[----:B------:R2:W1:Y:S01]  /*07d0*/  SYNCS.EXCH.64 URZ, [UR4+0x38], UR8 ;  /* 0x0000380804ff75b2 */ /* 0x0004620008000100 */
[----:B------:R2:W1:Y:S02]  /*07e0*/  SYNCS.EXCH.64 URZ, [UR4+0x58], UR6 ;  /* 0x0000580604ff75b2 */ /* 0x0004640008000100 */
[----:B--2---:R-:W-:Y:S01]  /*07f0*/  NOP ;  /* 0x0000000000007918 */ /* 0x004fe20000000000 */
.L_x_10:
[----:B------:R-:W2:Y:S01]  /*0800*/  SHFL.IDX PT, R2, R82, RZ, 0x1f ;  /* 0x00001fff52027589 */ /* 0x000ea200000e0000 */
[----:B------:R-:W-:Y:S01]  /*0810*/  NOP ;  /* 0x0000000000007918 */ /* 0x000fe20000000000 */
[----:B--2---:R-:W-:-:S13]  /*0820*/  ISETP.NE.AND P0, PT, R2, 0x3, PT ;  /* 0x000000030200780c */ /* 0x004fda0003f05270 */
[----:B------:R-:W-:Y:S05]  /*0830*/  @P0 BRA `(.L_x_11) ;  /* 0x0000000000300947 */ /* 0x000fea0003800000 */
[----:B-1----:R-:W1:Y:S01]  /*0840*/  S2UR UR4, SR_CgaCtaId ;  /* 0x00000000000479c3 */ /* 0x002e620000008800 */
[----:B------:R-:W-:Y:S01]  /*0850*/  UMOV UR6, 0x400 ;  /* 0x0000040000067882 */ /* 0x000fe20000000000 */
[----:B------:R-:W-:Y:S01]  /*0860*/  UMOV UR5, 0x20 ;  /* 0x0000002000057882 */ /* 0x000fe20000000000 */
[----:B------:R-:W-:Y:S01]  /*0870*/  ELECT P0, URZ, PT ;  /* 0x0000000000ff782f */ /* 0x000fe20003800000 */
[----:B-1----:R-:W-:Y:S02]  /*0880*/  ULEA UR6, UR4, UR6, 0x18 ;  /* 0x0000000604067291 */ /* 0x002fe4000f8ec0ff */
[----:B------:R-:W-:-:S04]  /*0890*/  UIADD3 UR4, UPT, UPT, -UR5, 0x100000, URZ ;  /* 0x0010000005047890 */ /* 0x000fc8000fffe1ff */
[----:B------:R-:W-:Y:S02]  /*08a0*/  USHF.L.U32 UR5, UR4, 0xb, URZ ;  /* 0x0000000b04057899 */ /* 0x000fe400080006ff */
[----:B------:R-:W-:Y:S01]  /*08b0*/  USHF.L.U32 UR4, UR4, 0x1, URZ ;  /* 0x0000000104047899 */ /* 0x000fe200080006ff */
[----:B------:R-:W1:Y:S11]  /*08c0*/  FENCE.VIEW.ASYNC.S ;  /* 0x00000000000073c6 */ /* 0x000e760000000000 */
[----:B-1----:R2:W1:Y:S01]  /*08d0*/  SYNCS.EXCH.64 URZ, [UR6+0x60], UR4 ;  /* 0x0000600406ff75b2 */ /* 0x0024620008000100 */
[----:B------:R2:W1:Y:S02]  /*08e0*/  SYNCS.EXCH.64 URZ, [UR6+0x68], UR4 ;  /* 0x0000680406ff75b2 */ /* 0x0004640008000100 */
[----:B--2---:R-:W-:Y:S01]  /*08f0*/  NOP ;  /* 0x0000000000007918 */ /* 0x004fe20000000000 */
.L_x_11:
[----:B------:R-:W2:Y:S01]  /*0900*/  SHFL.IDX PT, R2, R82, RZ, 0x1f ;  /* 0x00001fff52027589 */ /* 0x000ea200000e0000 */
[----:B------:R-:W-:Y:S01]  /*0910*/  NOP ;  /* 0x0000000000007918 */ /* 0x000fe20000000000 */
[----:B--2---:R-:W-:-:S13]  /*0920*/  ISETP.NE.AND P0, PT, R2, 0x4, PT ;  /* 0x000000040200780c */ /* 0x004fda0003f05270 */
[----:B------:R-:W-:Y:S05]  /*0930*/  @P0 BRA `(.L_x_12) ;  /* 0x00000000004c0947 */ /* 0x000fea0003800000 */
[----:B-1----:R-:W1:Y:S01]  /*0940*/  S2UR UR6, SR_CgaCtaId ;  /* 0x00000000000679c3 */ /* 0x002e620000008800 */
[----:B------:R-:W-:Y:S01]  /*0950*/  UMOV UR4, 0x3a0 ;  /* 0x000003a000047882 */ /* 0x000fe20000000000 */
[----:B------:R-:W-:Y:S01]  /*0960*/  UMOV UR5, 0x400 ;  /* 0x0000040000057882 */ /* 0x000fe20000000000 */
[----:B------:R-:W-:Y:S01]  /*0970*/  USEL UR4, UR4, 0x320, UP3 ;  /* 0x0000032004047887 */ /* 0x000fe20009800000 */
[----:B------:R-:W-:Y:S01]  /*0980*/  UMOV UR8, 0x1 ;  /* 0x0000000100087882 */ /* 0x000fe20000000000 */
[----:B------:R-:W-:Y:S01]  /*0990*/  ELECT P0, URZ, PT ;  /* 0x0000000000ff782f */ /* 0x000fe20003800000 */
[----:B------:R-:W-:-:S04]  /*09a0*/  UIADD3 UR8, UPT, UPT, -UR8, 0x100000, URZ ;  /* 0x0010000008087890 */ /* 0x000fc8000fffe1ff */
[----:B------:R-:W-:Y:S02]  /*09b0*/  USHF.L.U32 UR9, UR8, 0xb, URZ ;  /* 0x0000000b08097899 */ /* 0x000fe400080006ff */
[----:B------:R-:W-:Y:S02]  /*09c0*/  USHF.L.U32 UR8, UR8, 0x1, URZ ;  /* 0x0000000108087899 */ /* 0x000fe400080006ff */
[----:B-1----:R-:W-:Y:S02]  /*09d0*/  ULEA UR6, UR6, UR5, 0x18 ;  /* 0x0000000506067291 */ /* 0x002fe4000f8ec0ff */
[----:B------:R-:W-:-:S04]  /*09e0*/  UIADD3 UR4, UPT, UPT, -UR4, 0x100000, URZ ;  /* 0x0010000004047890 */ /* 0x000fc8000fffe1ff */
[----:B------:R-:W-:Y:S02]  /*09f0*/  USHF.L.U32 UR5, UR4, 0xb, URZ ;  /* 0x0000000b04057899 */ /* 0x000fe400080006ff */
[----:B------:R-:W-:Y:S01]  /*0a00*/  USHF.L.U32 UR4, UR4, 0x1, URZ ;  /* 0x0000000104047899 */ /* 0x000fe200080006ff */
[----:B------:R-:W1:Y:S03]  /*0a10*/  FENCE.VIEW.ASYNC.S ;  /* 0x00000000000073c6 */ /* 0x000e660000000000 */
[----:B-1----:R2:W1:Y:S08]  /*0a20*/  SYNCS.EXCH.64 URZ, [UR6+0x70], UR8 ;  /* 0x0000700806ff75b2 */ /* 0x0024700008000100 */
[----:B------:R2:W1:Y:S01]  /*0a30*/  SYNCS.EXCH.64 URZ, [UR6+0x80], UR4 ;  /* 0x0000800406ff75b2 */ /* 0x0004620008000100 */
[----:B------:R2:W1:Y:S01]  /*0a40*/  SYNCS.EXCH.64 URZ, [UR6+0x78], UR8 ;  /* 0x0000780806ff75b2 */ /* 0x0004620008000100 */
[----:B------:R2:W1:Y:S02]  /*0a50*/  SYNCS.EXCH.64 URZ, [UR6+0x88], UR4 ;  /* 0x0000880406ff75b2 */ /* 0x0004640008000100 */
[----:B--2---:R-:W-:Y:S01]  /*0a60*/  NOP ;  /* 0x0000000000007918 */ /* 0x004fe20000000000 */
.L_x_12:
        /* <DEDUP_REMOVED lines=26> */
.L_x_13:
[----:B------:R-:W2:Y:S01]  /*0c10*/  SHFL.IDX PT, R2, R82, RZ, 0x1f ;  /* 0x00001fff52027589 */ /* 0x000ea200000e0000 */
[----:B------:R-:W1:Y:S01]  /*0c20*/  S2UR UR47, SR_CgaCtaId ;  /* 0x00000000002f79c3 */ /* 0x000e620000008800 */
[----:B------:R-:W-:Y:S01]  /*0c30*/  NOP ;  /* 0x0000000000007918 */ /* 0x000fe20000000000 */
[----:B--2---:R-:W-:-:S13]  /*0c40*/  ISETP.NE.AND P0, PT, R2, 0x3, PT ;  /* 0x000000030200780c */ /* 0x004fda0003f05270 */
[----:B-1----:R-:W-:Y:S05]  /*0c50*/  @P0 BRA `(.L_x_14) ;  /* 0x0000000000340947 */ /* 0x002fea0003800000 */
[----:B------:R-:W-:Y:S01]  /*0c60*/  UMOV UR4, 0x400 ;  /* 0x0000040000047882 */ /* 0x000fe20000000000 */
[----:B------:R-:W-:Y:S01]  /*0c70*/  UMOV UR6, 0x20 ;  /* 0x0000002000067882 */ /* 0x000fe20000000000 */
[----:B------:R-:W-:Y:S02]  /*0c80*/  ULEA UR4, UR47, UR4, 0x18 ;  /* 0x000000042f047291 */ /* 0x000fe4000f8ec0ff */
[----:B------:R-:W-:-:S04]  /*0c90*/  UIADD3 UR6, UPT, UPT, -UR6, 0x100000, URZ ;  /* 0x0010000006067890 */ /* 0x000fc8000fffe1ff */
[----:B------:R-:W-:Y:S02]  /*0ca0*/  USHF.L.U32 UR7, UR6, 0xb, URZ ;  /* 0x0000000b06077899 */ /* 0x000fe400080006ff */
[----:B------:R-:W-:Y:S01]  /*0cb0*/  USHF.L.U32 UR6, UR6, 0x1, URZ ;  /* 0x0000000106067899 */ /* 0x000fe200080006ff */
[----:B------:R-:W-:Y:S01]  /*0cc0*/  ELECT P0, URZ, PT ;  /* 0x0000000000ff782f */ /* 0x000fe20003800000 */
[----:B------:R-:W1:Y:S10]  /*0cd0*/  FENCE.VIEW.ASYNC.S ;  /* 0x00000000000073c6 */ /* 0x000e740000000000 */
[----:B-1----:R1:W2:Y:S01]  /*0ce0*/  SYNCS.EXCH.64 URZ, [UR4+0xd0], UR6 ;  /* 0x0000d00604ff75b2 */ /* 0x0022a20008000100 */
[----:B------:R1:W1:Y:S01]  /*0cf0*/  SYNCS.EXCH.64 URZ, [UR4+0xe0], UR6 ;  /* 0x0000e00604ff75b2 */ /* 0x0002620008000100 */
[----:B------:R1:W1:Y:S01]  /*0d00*/  SYNCS.EXCH.64 URZ, [UR4+0xd8], UR6 ;  /* 0x0000d80604ff75b2 */ /* 0x0002620008000100 */
[----:B------:R1:W1:Y:S01]  /*0d10*/  SYNCS.EXCH.64 URZ, [UR4+0xe8], UR6 ;  /* 0x0000e80604ff75b2 */ /* 0x0002620008000100 */
[----:B------:R-:W-:Y:S01]  /*0d20*/  NOP ;  /* 0x0000000000007918 */ /* 0x000fe20000000000 */
.L_x_14:
[----:B-1----:R-:W1:Y:S01]  /*0d30*/  LDCU UR4, c[0x0][0x36c] ;  /* 0x00006d80ff0477ac */ /* 0x002e620008000800 */
[----:B------:R-:W-:Y:S01]  /*0d40*/  ISETP.NE.OR P3, PT, R0, 0x2, !P3 ;  /* 0x000000020000780c */ /* 0x000fe20005f65670 */
[----:B------:R-:W-:Y:S01]  /*0d50*/  NOP ;  /* 0x0000000000007918 */ /* 0x000fe20000000000 */
[----:B------:R-:W-:Y:S01]  /*0d60*/  LOP3.LUT R0, R93, 0x1f, RZ, 0xc0, !PT ;  /* 0x0000001f5d007812 */ /* 0x000fe200078ec0ff */
[----:B------:R-:W-:Y:S02]  /*0d70*/  UISETP.NE.AND UP4, UPT, UR17, URZ, UPT ;  /* 0x000000ff1100728c */ /* 0x000fe4000bf85270 */
[----:B-1----:R-:W-:-:S09]  /*0d80*/  UISETP.EQ.U32.AND UP5, UPT, UR4, 0x1, UPT ;  /* 0x000000010400788c */ /* 0x002fd2000bfa2070 */
[----:B------:R-:W-:Y:S05]  /*0d90*/  BRA.U !UP5, `(.L_x_15) ;  /* 0x000000010d087547 */ /* 0x000fea000b800000 */
[----:B--234-:R-:W-:Y:S01]  /*0da0*/  UCGABAR_ARV ;  /* 0x00000000000079c7 */ /* 0x01cfe20008000000 */
[----:B------:R-:W-:Y:S05]  /*0db0*/  BRA `(.L_x_16) ;  /* 0x0000000000047947 */ /* 0x000fea0003800000 */
.L_x_15:
[----:B--234-:R-:W-:Y:S01]  /*0dc0*/  NOP ;  /* 0x0000000000007918 */ /* 0x01cfe20000000000 */
.L_x_16:
[----:B------:R-:W1:Y:S01]  /*0dd0*/  S2UR UR7, SR_CTAID.X ;  /* 0x00000000000779c3 */ /* 0x000e620000002500 */
[----:B------:R-:W-:-:S05]  /*0de0*/  CS2R.32 R83, SR_CgaSize ;  /* 0x0000000000537805 */ /* 0x000fca0000008a00 */
[----:B------:R-:W-:-:S05]  /*0df0*/  IMAD R83, R83, -0xa0, RZ ;  /* 0xffffff6053537824 */ /* 0x000fca00078e02ff */
[----:B------:R-:W-:-:S14]  /*0e00*/  R2UR UR5, R83 ;  /* 0x00000000530572ca */ /* 0x000fdc00000e0000 */
[----:B------:R-:W2:Y:S01]  /*0e10*/  LDCU UR5, c[0x0][UR5+0x2b0] ;  /* 0x00005600050577ac */ /* 0x000ea20008000800 */
[----:B------:R-:W-:-:S05]  /*0e20*/  CS2R.32 R83, SR_CgaSize ;  /* 0x0000000000537805 */ /* 0x000fca0000008a00 */
[----:B------:R-:W-:-:S05]  /*0e30*/  IMAD R83, R83, -0xa0, RZ ;  /* 0xffffff6053537824 */ /* 0x000fca00078e02ff */
[----:B------:R-:W-:-:S14]  /*0e40*/  R2UR UR4, R83 ;  /* 0x00000000530472ca */ /* 0x000fdc00000e0000 */
[----:B------:R-:W3:Y:S01]  /*0e50*/  LDCU UR4, c[0x0][UR4+0x2b4] ;  /* 0x00005680040477ac */ /* 0x000ee20008000800 */
[----:B------:R-:W4:Y:S01]  /*0e60*/  S2UR UR8, SR_CTAID.Y ;  /* 0x00000000000879c3 */ /* 0x000f220000002600 */
[----:B------:R-:W-:-:S05]  /*0e70*/  CS2R.32 R83, SR_CgaSize ;  /* 0x0000000000537805 */ /* 0x000fca0000008a00 */
[----:B------:R-:W-:-:S05]  /*0e80*/  IMAD R83, R83, -0xa0, RZ ;  /* 0xffffff6053537824 */ /* 0x000fca00078e02ff */
[----:B------:R-:W-:-:S14]  /*0e90*/  R2UR UR9, R83 ;  /* 0x00000000530972ca */ /* 0x000fdc00000e0000 */
[----:B------:R-:W3:Y:S01]  /*0ea0*/  LDCU UR9, c[0x0][UR9+0x2a0] ;  /* 0x00005400090977ac */ /* 0x000ee20008000800 */
[----:B------:R-:W3:Y:S01]  /*0eb0*/  LDCU UR21, c[0x0][0xb24] ;  /* 0x00016480ff1577ac */ /* 0x000ee20008000800 */
[----:B------:R-:W1:Y:S01]  /*0ec0*/  S2UR UR36, SR_CTAID.Z ;  /* 0x00000000002479c3 */ /* 0x000e620000002700 */
[----:B------:R-:W-:-:S05]  /*0ed0*/  CS2R.32 R83, SR_CgaSize ;  /* 0x0000000000537805 */ /* 0x000fca0000008a00 */
[----:B------:R-:W-:-:S05]  /*0ee0*/  IMAD R83, R83, -0xa0, RZ ;  /* 0xffffff6053537824 */ /* 0x000fca00078e02ff */
[----:B------:R-:W-:-:S14]  /*0ef0*/  R2UR UR63, R83 ;  /* 0x00000000533f72ca */ /* 0x000fdc00000e0000 */
[----:B------:R-:W3:Y:S01]  /*0f00*/  LDCU UR63, c[0x0][UR63+0x2a4] ;  /* 0x000054803f3f77ac */ /* 0x000ee20008000800 */
[----:B------:R-:W3:Y:S01]  /*0f10*/  LDCU UR42, c[0x0][0xb24] ;  /* 0x00016480ff2a77ac */ /* 0x000ee20008000800 */
[----:B-1----:R-:W-:Y:S01]  /*0f20*/  I2FP.F32.U32 R3, UR7 ;  /* 0x0000000700037c45 */ /* 0x002fe20008201000 */
[----:B------:R-:W1:Y:S04]  /*0f30*/  LDCU UR28, c[0x0][0xb30] ;  /* 0x00016600ff1c77ac */ /* 0x000e680008000800 */
[----:B--2---:R-:W-:Y:S01]  /*0f40*/  FMUL R3, R3, UR5 ;  /* 0x0000000503037c20 */ /* 0x004fe20008400000 */
[----:B------:R-:W-:Y:S01]  /*0f50*/  USHF.L.U32 UR26, UR47, 0xa, URZ ;  /* 0x0000000a2f1a7899 */ /* 0x000fe200080006ff */
[----:B----4-:R-:W-:Y:S01]  /*0f60*/  I2FP.F32.U32 R2, UR8 ;  /* 0x0000000800027c45 */ /* 0x010fe20008201000 */
[----:B---3--:R-:W-:-:S03]  /*0f70*/  UISETP.GE.AND UP2, UPT, UR21, 0x1, UPT ;  /* 0x000000011500788c */ /* 0x008fc6000bf46270 */
[----:B------:R-:W2:Y:S01]  /*0f80*/  F2I.U32.TRUNC.NTZ R3, R3 ;  /* 0x0000000300037305 */ /* 0x000ea2000020f000 */
[----:B------:R-:W-:Y:S01]  /*0f90*/  UMOV UR16, UR7 ;  /* 0x0000000700107c82 */ /* 0x000fe20008000000 */
[----:B------:R-:W-:Y:S01]  /*0fa0*/  FMUL R2, R2, UR4 ;  /* 0x0000000402027c20 */ /* 0x000fe20008400000 */
[----:B------:R-:W-:-:S05]  /*0fb0*/  UMOV UR20, UR8 ;  /* 0x0000000800147c82 */ /* 0x000fca0008000000 */
[----:B------:R-:W3:Y:S01]  /*0fc0*/  F2I.U32.TRUNC.NTZ R2, R2 ;  /* 0x0000000200027305 */ /* 0x000ee2000020f000 */
[----:B--2---:R-:W-:Y:S02]  /*0fd0*/  R2UR UR4, R3 ;  /* 0x00000000030472ca */ /* 0x004fe400000e0000 */
[----:B---3--:R-:W-:Y:S02]  /*0fe0*/  R2UR UR6, R2 ;  /* 0x00000000020672ca */ /* 0x008fe400000e0000 */
[----:B------:R-:W-:-:S09]  /*0ff0*/  PRMT R2, RZ, 0x7610, R2 ;  /* 0x00007610ff027816 */ /* 0x000fd20000000002 */
[----:B------:R-:W-:-:S04]  /*1000*/  UIADD3 UR5, UPT, UPT, -UR4, URZ, URZ ;  /* 0x000000ff04057290 */ /* 0x000fc8000fffe1ff */
[----:B------:R-:W-:Y:S02]  /*1010*/  UIMAD UR5, UR9, UR5, UR7 ;  /* 0x00000005090572a4 */ /* 0x000fe4000f8e0207 */
[----:B------:R-:W-:-:S04]  /*1020*/  UIADD3 UR4, UPT, UPT, -UR6, URZ, URZ ;  /* 0x000000ff06047290 */ /* 0x000fc8000fffe1ff */
[----:B------:R-:W-:Y:S01]  /*1030*/  IMAD.U32 R83, RZ, RZ, UR5 ;  /* 0x00000005ff537e24 */ /* 0x000fe2000f8e00ff */
[----:B------:R-:W-:Y:S01]  /*1040*/  UIMAD UR63, UR63, UR4, UR8 ;  /* 0x000000043f3f72a4 */ /* 0x000fe2000f8e0208 */
[----:B-1----:R-:W-:Y:S11]  /*1050*/  BRA.U UP4, `(.L_x_17) ;  /* 0x0000000104447547 */ /* 0x002ff6000b800000 */
[----:B------:R-:W-:Y:S01]  /*1060*/  R2UR UR6, R83 ;  /* 0x00000000530672ca */ /* 0x000fe200000e0000 */
[----:B------:R-:W-:Y:S02]  /*1070*/  UISETP.NE.AND UP0, UPT, UR63, URZ, UPT ;  /* 0x000000ff3f00728c */ /* 0x000fe4000bf05270 */
[----:B------:R-:W-:-:S04]  /*1080*/  UISETP.NE.AND UP1, UPT, UR63, 0x1, UPT ;  /* 0x000000013f00788c */ /* 0x000fc8000bf25270 */
[----:B------:R-:W-:Y:S02]  /*1090*/  USEL UR5, URZ, 0x2, UP1 ;  /* 0x00000002ff057887 */ /* 0x000fe40008800000 */
[----:B------:R-:W-:-:S04]  /*10a0*/  UISETP.NE.AND UP1, UPT, UR63, 0x3, UPT ;  /* 0x000000033f00788c */ /* 0x000fc8000bf25270 */
[----:B------:R-:W-:-:S04]  /*10b0*/  UISETP.EQ.OR UP0, UPT, UR6, URZ, !UP0 ;  /* 0x000000ff0600728c */ /* 0x000fc8000c702670 */
[----:B------:R-:W-:Y:S02]  /*10c0*/  USEL UR8, URZ, 0x1, !UP0 ;  /* 0x00000001ff087887 */ /* 0x000fe4000c000000 */
[----:B------:R-:W-:-:S04]  /*10d0*/  UISETP.NE.AND UP0, UPT, UR63, 0x2, UPT ;  /* 0x000000023f00788c */ /* 0x000fc8000bf05270 */
[----:B------:R-:W-:Y:S02]  /*10e0*/  USEL UR4, URZ, 0x4, UP0 ;  /* 0x00000004ff047887 */ /* 0x000fe40008000000 */
[----:B------:R-:W-:Y:S02]  /*10f0*/  UISETP.NE.AND UP0, UPT, UR6, URZ, UPT ;  /* 0x000000ff0600728c */ /* 0x000fe4000bf05270 */
[----:B------:R-:W-:Y:S02]  /*1100*/  USEL UR6, URZ, 0x8, UP1 ;  /* 0x00000008ff067887 */ /* 0x000fe40008800000 */
[----:B------:R-:W-:Y:S02]  /*1110*/  USEL UR7, UR5, 0x2, UP0 ;  /* 0x0000000205077887 */ /* 0x000fe40008000000 */
[----:B------:R-:W-:Y:S02]  /*1120*/  USEL UR4, UR4, 0x4, UP0 ;  /* 0x0000000404047887 */ /* 0x000fe40008000000 */
[----:B------:R-:W-:-:S02]  /*1130*/  USEL UR5, UR6, 0x8, UP0 ;  /* 0x0000000806057887 */ /* 0x000fc40008000000 */
[----:B------:R-:W-:-:S04]  /*1140*/  UIADD3 UR4, UPT, UPT, UR4, UR7, UR8 ;  /* 0x0000000704047290 */ /* 0x000fc8000fffe008 */
[----:B------:R-:W-:-:S06]  /*1150*/  UIADD3 UR4, UPT, UPT, UR4, UR5, URZ ;  /* 0x0000000504047290 */ /* 0x000fcc000fffe0ff */
[----:B------:R-:W-:Y:S02]  /*1160*/  MOV R2, UR4 ;  /* 0x0000000400027c02 */ /* 0x000fe40008000f00 */
.L_x_17:
[----:B------:R-:W-:Y:S05]  /*1170*/  BRA.U !UP2, `(.L_x_18) ;  /* 0x000000010ad47547 */ /* 0x000fea000b800000 */
[----:B------:R-:W1:Y:S01]  /*1180*/  LDCU.128 UR12, c[0x0][0xb10] ;  /* 0x00016200ff0c77ac */ /* 0x000e620008000c00 */
[----:B------:R-:W2:Y:S01]  /*1190*/  LDCU UR6, c[0x0][0x370] ;  /* 0x00006e00ff0677ac */ /* 0x000ea20008000800 */
[----:B------:R-:W3:Y:S01]  /*11a0*/  LDCU UR5, c[0x0][0x374] ;  /* 0x00006e80ff0577ac */ /* 0x000ee20008000800 */
[----:B------:R-:W4:Y:S01]  /*11b0*/  LDCU UR27, c[0x0][0xb0c] ;  /* 0x00016180ff1b77ac */ /* 0x000f220008000800 */
[----:B------:R-:W4:Y:S01]  /*11c0*/  LDCU UR4, c[0x0][0xb20] ;  /* 0x00016400ff0477ac */ /* 0x000f220008000800 */
[----:B------:R-:W4:Y:S01]  /*11d0*/  LDCU.64 UR8, c[0x0][0xb28] ;  /* 0x00016500ff0877ac */ /* 0x000f220008000a00 */
[----:B-1----:R-:W-:Y:S02]  /*11e0*/  UISETP.NE.AND UP0, UPT, UR14, 0x1, UPT ;  /* 0x000000010e00788c */ /* 0x002fe4000bf05270 */
[----:B---3--:R-:W-:Y:S02]  /*11f0*/  UIMAD.WIDE.U32 UR10, UR5, UR15, URZ ;  /* 0x0000000f050a72a5 */ /* 0x008fe4000f8e00ff */
[----:B--2---:R-:W-:-:S02]  /*1200*/  UIMAD.WIDE.U32 UR22, UR6, UR12, URZ ;  /* 0x0000000c061672a5 */ /* 0x004fc4000f8e00ff */
[----:B----4-:R-:W-:Y:S02]  /*1210*/  UISETP.NE.AND UP1, UPT, UR27, 0x1, UPT ;  /* 0x000000011b00788c */ /* 0x010fe4000bf25270 */
[----:B------:R-:W-:Y:S01]  /*1220*/  UISETP.NE.AND UP2, UPT, UR21, 0x1, UPT ;  /* 0x000000011500788c */ /* 0x000fe2000bf45270 */
[----:B------:R-:W-:Y:S02]  /*1230*/  UMOV UR10, UR11 ;  /* 0x0000000b000a7c82 */ /* 0x000fe40008000000 */
[----:B------:R-:W-:Y:S01]  /*1240*/  UMOV UR22, UR23 ;  /* 0x0000001700167c82 */ /* 0x000fe20008000000 */
[----:B------:R-:W-:Y:S02]  /*1250*/  @UP0 USHF.R.U32.HI UR5, URZ, UR4, UR10 ;  /* 0x00000004ff050299 */ /* 0x000fe4000801160a */
[----:B------:R-:W-:Y:S02]  /*1260*/  UIMAD.WIDE.U32 UR24, UR20, UR15, URZ ;  /* 0x0000000f141872a5 */ /* 0x000fe4000f8e00ff */
[----:B------:R-:W-:-:S02]  /*1270*/  UIMAD.WIDE.U32 UR10, UR5, UR8, URZ ;  /* 0x00000008050a72a5 */ /* 0x000fc4000f8e00ff */
[----:B------:R-:W-:Y:S02]  /*1280*/  @UP1 USHF.R.U32.HI UR6, URZ, UR13, UR22 ;  /* 0x0000000dff061299 */ /* 0x000fe40008011616 */
[----:B------:R-:W-:Y:S02]  /*1290*/  UIMAD.WIDE.U32 UR18, UR16, UR12, URZ ;  /* 0x0000000c101272a5 */ /* 0x000fe4000f8e00ff */
[----:B------:R-:W-:Y:S01]  /*12a0*/  UIMAD.WIDE.U32 UR22, UR6, UR8, URZ ;  /* 0x00000008061672a5 */ /* 0x000fe2000f8e00ff */
[----:B------:R-:W-:Y:S01]  /*12b0*/  UMOV UR24, UR25 ;  /* 0x0000001900187c82 */ /* 0x000fe20008000000 */
[----:B------:R-:W-:Y:S01]  /*12c0*/  UMOV UR10, UR11 ;  /* 0x0000000b000a7c82 */ /* 0x000fe20008000000 */
[----:B------:R-:W-:Y:S02]  /*12d0*/  USHF.R.U32.HI UR24, URZ, UR4, UR24 ;  /* 0x00000004ff187299 */ /* 0x000fe40008011618 */
[----:B------:R-:W-:Y:S02]  /*12e0*/  @UP2 USHF.R.U32.HI UR5, URZ, UR9, UR10 ;  /* 0x00000009ff052299 */ /* 0x000fe4000801160a */
[----:B------:R-:W-:Y:S01]  /*12f0*/  UMOV UR7, UR23 ;  /* 0x0000001700077c82 */ /* 0x000fe20008000000 */
[----:B------:R-:W-:Y:S01]  /*1300*/  UMOV UR18, UR19 ;  /* 0x0000001300127c82 */ /* 0x000fe20008000000 */
[----:B------:R-:W-:-:S02]  /*1310*/  @UP2 USHF.R.U32.HI UR6, URZ, UR9, UR7 ;  /* 0x00000009ff062299 */ /* 0x000fc40008011607 */
[----:B------:R-:W-:Y:S02]  /*1320*/  USHF.R.U32.HI UR13, URZ, UR13, UR18 ;  /* 0x0000000dff0d7299 */ /* 0x000fe40008011612 */
[----:B------:R-:W-:Y:S02]  /*1330*/  USEL UR4, UR20, UR24, !UP0 ;  /* 0x0000001814047287 */ /* 0x000fe4000c000000 */
[----:B------:R-:W-:Y:S02]  /*1340*/  UIMAD UR7, UR5, UR21, URZ ;  /* 0x00000015050772a4 */ /* 0x000fe4000f8e02ff */
[----:B------:R-:W-:Y:S02]  /*1350*/  USEL UR5, UR16, UR13, !UP1 ;  /* 0x0000000d10057287 */ /* 0x000fe4000c800000 */
[----:B------:R-:W-:Y:S02]  /*1360*/  UIMAD UR12, UR6, UR21, URZ ;  /* 0x00000015060c72a4 */ /* 0x000fe4000f8e02ff */
[----:B------:R-:W-:-:S02]  /*1370*/  UISETP.GE.AND UP0, UPT, UR4, UR7, UPT ;  /* 0x000000070400728c */ /* 0x000fc4000bf06270 */
[----:B------:R-:W-:Y:S02]  /*1380*/  UIMAD.WIDE.U32 UR10, UR4, UR8, URZ ;  /* 0x00000008040a72a5 */ /* 0x000fe4000f8e00ff */
[----:B------:R-:W-:Y:S02]  /*1390*/  UISETP.GE.OR UP0, UPT, UR5, UR12, UP0 ;  /* 0x0000000c0500728c */ /* 0x000fe40008706670 */
[----:B------:R-:W-:Y:S02]  /*13a0*/  UIMAD.WIDE.U32 UR12, UR5, UR8, URZ ;  /* 0x00000008050c72a5 */ /* 0x000fe4000f8e00ff */
[----:B------:R-:W-:Y:S01]  /*13b0*/  UIADD3 UR10, UPT, UPT, -UR4, URZ, URZ ;  /* 0x000000ff040a7290 */ /* 0x000fe2000fffe1ff */
[----:B------:R-:W-:Y:S01]  /*13c0*/  UMOV UR8, UR11 ;  /* 0x0000000b00087c82 */ /* 0x000fe20008000000 */
[----:B------:R-:W-:Y:S02]  /*13d0*/  UIADD3 UR11, UPT, UPT, -UR5, URZ, URZ ;  /* 0x000000ff050b7290 */ /* 0x000fe4000fffe1ff */
[----:B------:R-:W-:-:S03]  /*13e0*/  USHF.R.U32.HI UR8, URZ, UR9, UR8 ;  /* 0x00000009ff087299 */ /* 0x000fc60008011608 */
[----:B------:R-:W-:Y:S01]  /*13f0*/  @!UP0 UMOV UR7, UR13 ;  /* 0x0000000d00078c82 */ /* 0x000fe20008000000 */
[----:B------:R-:W-:Y:S02]  /*1400*/  UIMAD UR20, UR14, UR10, UR20 ;  /* 0x0000000a0e1472a4 */ /* 0x000fe4000f8e0214 */
[----:B------:R-:W-:Y:S02]  /*1410*/  USEL UR8, UR4, UR8, !UP2 ;  /* 0x0000000804087287 */ /* 0x000fe4000d000000 */
[----:B------:R-:W-:Y:S02]  /*1420*/  @!UP0 USHF.R.U32.HI UR7, URZ, UR9, UR7 ;  /* 0x00000009ff078299 */ /* 0x000fe40008011607 */
[----:B------:R-:W-:Y:S02]  /*1430*/  UIADD3 UR9, UPT, UPT, -UR8, URZ, URZ ;  /* 0x000000ff08097290 */ /* 0x000fe4000fffe1ff */
[----:B------:R-:W-:Y:S02]  /*1440*/  @!UP0 USEL UR7, UR5, UR7, !UP2 ;  /* 0x0000000705078287 */ /* 0x000fe4000d000000 */
[----:B------:R-:W-:-:S02]  /*1450*/  UIMAD UR9, UR21, UR9, UR4 ;  /* 0x00000009150972a4 */ /* 0x000fc4000f8e0204 */
[----:B------:R-:W-:Y:S02]  /*1460*/  @!UP0 UIADD3 UR8, UPT, UPT, UR8, -UR7, URZ ;  /* 0x8000000708088290 */ /* 0x000fe4000fffe0ff */
[----:B------:R-:W-:Y:S02]  /*1470*/  @!UP0 UIMAD UR6, UR9, UR6, UR7 ;  /* 0x00000006090682a4 */ /* 0x000fe4000f8e0207 */
[----:B------:R-:W-:Y:S02]  /*1480*/  @!UP0 UIMAD UR4, UR8, UR21, UR5 ;  /* 0x00000015080482a4 */ /* 0x000fe4000f8e0205 */
[----:B------:R-:W-:Y:S02]  /*1490*/  UIMAD UR16, UR27, UR11, UR16 ;  /* 0x0000000b1b1072a4 */ /* 0x000fe4000f8e0210 */
[----:B------:R-:W-:Y:S01]  /*14a0*/  UIMAD UR20, UR4, UR14, UR20 ;  /* 0x0000000e041472a4 */ /* 0x000fe2000f8e0214 */
[----:B------:R-:W-:Y:S02]  /*14b0*/  @!UP0 UMOV UR5, UR6 ;  /* 0x0000000600058c82 */ /* 0x000fe40008000000 */
[----:B------:R-:W-:-:S12]  /*14c0*/  UIMAD UR16, UR5, UR27, UR16 ;  /* 0x0000001b051072a4 */ /* 0x000fd8000f8e0210 */
.L_x_18:
[----:B------:R-:W-:Y:S02]  /*14d0*/  UISETP.NE.AND UP1, UPT, UR28, 0x1, UPT ;  /* 0x000000011c00788c */ /* 0x000fe4000bf25270 */
[----:B------:R-:W-:Y:S02]  /*14e0*/  UISETP.NE.AND UP0, UPT, UR17, 0x2, UPT ;  /* 0x000000021100788c */ /* 0x000fe4000bf05270 */
[----:B------:R-:W-:-:S05]  /*14f0*/  ULOP3.LUT UR23, UR26, 0xc00, URZ, 0xc0, !UPT ;  /* 0x00000c001a177892 */ /* 0x000fca000f8ec0ff */
[----:B------:R-:W-:Y:S07]  /*1500*/  BRA.U UP1, `(.L_x_19) ;  /* 0x0000000101447547 */ /* 0x000fee000b800000 */
[----:B------:R-:W1:Y:S01]  /*1510*/  LDCU.128 UR8, c[0x0][0xb10] ;  /* 0x00016200ff0877ac */ /* 0x000e620008000c00 */
[----:B------:R-:W2:Y:S01]  /*1520*/  LDCU UR12, c[0x0][0xb0c] ;  /* 0x00016180ff0c77ac */ /* 0x000ea20008000800 */
[----:B------:R-:W3:Y:S01]  /*1530*/  LDCU UR13, c[0x0][0xb20] ;  /* 0x00016400ff0d77ac */ /* 0x000ee20008000800 */
[----:B-1----:R-:W-:Y:S02]  /*1540*/  UIMAD.WIDE.U32 UR6, UR16, UR8, URZ ;  /* 0x00000008100672a5 */ /* 0x002fe4000f8e00ff */
[----:B------:R-:W-:Y:S02]  /*1550*/  UIMAD.WIDE.U32 UR4, UR20, UR11, URZ ;  /* 0x0000000b140472a5 */ /* 0x000fe4000f8e00ff */
[----:B--2---:R-:W-:Y:S02]  /*1560*/  UISETP.NE.AND UP2, UPT, UR12, 0x1, UPT ;  /* 0x000000010c00788c */ /* 0x004fe4000bf45270 */
[----:B------:R-:W-:Y:S01]  /*1570*/  UISETP.NE.AND UP1, UPT, UR10, 0x1, UPT ;  /* 0x000000010a00788c */ /* 0x000fe2000bf25270 */
[----:B------:R-:W-:-:S02]  /*1580*/  UMOV UR6, UR7 ;  /* 0x0000000700067c82 */ /* 0x000fc40008000000 */
[----:B------:R-:W-:Y:S01]  /*1590*/  UMOV UR4, UR5 ;  /* 0x0000000500047c82 */ /* 0x000fe20008000000 */
[----:B------:R-:W-:Y:S02]  /*15a0*/  USHF.R.U32.HI UR6, URZ, UR9, UR6 ;  /* 0x00000009ff067299 */ /* 0x000fe40008011606 */
[----:B---3--:R-:W-:Y:S02]  /*15b0*/  USHF.R.U32.HI UR4, URZ, UR13, UR4 ;  /* 0x0000000dff047299 */ /* 0x008fe40008011604 */
[----:B------:R-:W-:Y:S02]  /*15c0*/  USEL UR5, UR16, UR6, !UP2 ;  /* 0x0000000610057287 */ /* 0x000fe4000d000000 */
[----:B------:R-:W-:-:S04]  /*15d0*/  USEL UR4, UR20, UR4, !UP1 ;  /* 0x0000000414047287 */ /* 0x000fc8000c800000 */
[----:B------:R-:W-:Y:S02]  /*15e0*/  UIADD3 UR6, UPT, UPT, UR5, -UR4, URZ ;  /* 0x8000000405067290 */ /* 0x000fe4000fffe0ff */
[----:B------:R-:W-:Y:S02]  /*15f0*/  UIADD3 UR4, UPT, UPT, -UR5, UR4, URZ ;  /* 0x0000000405047290 */ /* 0x000fe4000fffe1ff */
[----:B------:R-:W-:Y:S02]  /*1600*/  UIMAD UR20, UR6, UR10, UR20 ;  /* 0x0000000a061472a4 */ /* 0x000fe4000f8e0214 */
[----:B------:R-:W-:-:S12]  /*1610*/  UIMAD UR16, UR4, UR12, UR16 ;  /* 0x0000000c041072a4 */ /* 0x000fd8000f8e0210 */
.L_x_19:
[----:B------:R-:W-:Y:S05]  /*1620*/  BRA.U !UP5, `(.L_x_20) ;  /* 0x000000010d0c7547 */ /* 0x000fea000b800000 */
[----:B------:R-:W-:Y:S01]  /*1630*/  UCGABAR_WAIT ;  /* 0x0000000000007dc7 */ /* 0x000fe20008000000 */
[----:B------:R-:W-:Y:S01]  /*1640*/  CCTL.IVALL ;  /* 0x00000000ff00798f */ /* 0x000fe20002000000 */
[----:B------:R-:W-:Y:S05]  /*1650*/  BRA `(.L_x_21) ;  /* 0x0000000000047947 */ /* 0x000fea0003800000 */
.L_x_20:
[----:B------:R-:W-:Y:S06]  /*1660*/  BAR.SYNC.DEFER_BLOCKING 0x0 ;  /* 0x0000000000007b1d */ /* 0x000fec0000010000 */
.L_x_21:
[----:B------:R-:W-:Y:S05]  /*1670*/  BRA.U UP0, `(.L_x_22) ;  /* 0x0000001100d87547 */ /* 0x000fea000b800000 */
[----:B------:R-:W1:Y:S01]  /*1680*/  LDCU UR6, c[0x0][0x38c] ;  /* 0x00007180ff0677ac */ /* 0x000e620008000800 */
[----:B------:R-:W-:Y:S01]  /*1690*/  PLOP3.LUT P1, PT, PT, PT, UP3, 0x80, 0x8 ;  /* 0x000000000008781c */ /* 0x000fe20003f2f038 */
[----:B------:R-:W-:Y:S01]  /*16a0*/  IMAD.MOV.U32 R12, RZ, RZ, 0x1 ;  /* 0x00000001ff0c7424 */ /* 0x000fe200078e00ff */
[----:B------:R-:W-:Y:S01]  /*16b0*/  ISETP.EQ.OR P2, PT, R0, RZ, P3 ;  /* 0x000000ff0000720c */ /* 0x000fe20001f42670 */
[----:B------:R-:W-:Y:S01]  /*16c0*/  UISETP.NE.AND UP1, UPT, UR17, URZ, UPT ;  /* 0x000000ff1100728c */ /* 0x000fe2000bf25270 */
[----:B------:R-:W-:Y:S02]  /*16d0*/  PLOP3.LUT P1, PT, P1, PT, PT, 0x8, 0x80 ;  /* 0x000000000080781c */ /* 0x000fe40000f2e170 */
[----:B------:R-:W-:Y:S01]  /*16e0*/  CS2R R10, SRZ ;  /* 0x00000000000a7805 */ /* 0x000fe2000001ff00 */
[----:B------:R-:W-:Y:S01]  /*16f0*/  IMAD.MOV.U32 R9, RZ, RZ, RZ ;  /* 0x000000ffff097224 */ /* 0x000fe200078e00ff */
[----:B------:R-:W2:Y:S01]  /*1700*/  LDCU UR43, c[0x0][0x370] ;  /* 0x00006e00ff2b77ac */ /* 0x000ea20008000800 */
[----:B------:R-:W-:Y:S01]  /*1710*/  IMAD.MOV.U32 R8, RZ, RZ, 0x1 ;  /* 0x00000001ff087424 */ /* 0x000fe200078e00ff */
[----:B------:R-:W3:Y:S01]  /*1720*/  LDCU.64 UR38, c[0x0][0x348] ;  /* 0x00006900ff2677ac */ /* 0x000ee20008000a00 */
[----:B------:R-:W-:-:S02]  /*1730*/  USHF.R.U32.HI UR48, URZ, 0x6, UR23 ;  /* 0x00000006ff307899 */ /* 0x000fc40008011617 */
[----:B-1----:R-:W-:Y:S02]  /*1740*/  UIADD3 UR5, UPT, UPT, UR6, 0x7f, URZ ;  /* 0x0000007f06057890 */ /* 0x002fe4000fffe0ff */
[----:B------:R-:W-:Y:S02]  /*1750*/  UIADD3 UR49, UPT, UPT, UR6, 0xfe, URZ ;  /* 0x000000fe06317890 */ /* 0x000fe4000fffe0ff */
[----:B------:R-:W-:Y:S01]  /*1760*/  USHF.R.S32.HI UR4, URZ, 0x1f, UR5 ;  /* 0x0000001fff047899 */ /* 0x000fe20008011405 */
[----:B------:R-:W1:Y:S03]  /*1770*/  LDCU UR41, c[0x0][0x374] ;  /* 0x00006e80ff2977ac */ /* 0x000e660008000800 */
[----:B------:R-:W-:Y:S02]  /*1780*/  ULEA.HI UR4, UR4, UR5, URZ, 0x7 ;  /* 0x0000000504047291 */ /* 0x000fe4000f8f38ff */
[----:B------:R-:W-:-:S02]  /*1790*/  USEL UR29, UR40, 0x2, UP1 ;  /* 0x00000002281d7887 */ /* 0x000fc40008800000 */
[----:B------:R-:W-:Y:S02]  /*17a0*/  USHF.R.S32.HI UR45, URZ, 0x7, UR4 ;  /* 0x00000007ff2d7899 */ /* 0x000fe40008011404 */
[----:B------:R-:W-:Y:S02]  /*17b0*/  UIADD3 UR4, UPT, UPT, UR6, -0x1, URZ ;  /* 0xffffffff06047890 */ /* 0x000fe4000fffe0ff */
[----:B------:R-:W-:Y:S02]  /*17c0*/  UISETP.LT.U32.AND UP0, UPT, UR45, 0x2, UPT ;  /* 0x000000022d00788c */ /* 0x000fe4000bf01070 */
[----:B------:R-:W-:Y:S02]  /*17d0*/  UISETP.GE.U32.AND UP2, UPT, UR4, -0xff, UPT ;  /* 0xffffff010400788c */ /* 0x000fe4000bf46070 */
[----:B------:R-:W-:Y:S01]  /*17e0*/  USEL UR44, UR45, 0x2, UP0 ;  /* 0x000000022d2c7887 */ /* 0x000fe20008000000 */
[----:B------:R-:W-:-:S03]  /*17f0*/  UMOV UR21, URZ ;  /* 0x000000ff00157c82 */ /* 0x000fc60008000000 */
[----:B------:R-:W-:Y:S02]  /*1800*/  UIADD3 UR22, UPT, UPT, UR44, -0x1, URZ ;  /* 0xffffffff2c167890 */ /* 0x000fe4000fffe0ff */
[----:B------:R-:W-:-:S03]  /*1810*/  UIADD3 UR46, UPT, UPT, UR45, -UR44, URZ ;  /* 0x8000002c2d2e7290 */ /* 0x000fc6000fffe0ff */
[----:B------:R-:W-:-:S04]  /*1820*/  @UP2 UIADD3 UR22, UPT, UPT, UR44, URZ, URZ ;  /* 0x000000ff2c162290 */ /* 0x000fc8000fffe0ff */
[----:B-123--:R-:W-:-:S12]  /*1830*/  UIADD3 UR22, UPT, UPT, UR22, 0x1, URZ ;  /* 0x0000000116167890 */ /* 0x00efd8000fffe0ff */
.L_x_42:
[----:B------:R-:W-:Y:S01]  /*1840*/  UISETP.NE.AND UP0, UPT, UR47, URZ, UPT ;  /* 0x000000ff2f00728c */ /* 0x000fe2000bf05270 */
[----:B-1----:R-:W1:Y:S08]  /*1850*/  S2UR UR47, SR_CgaCtaId ;  /* 0x00000000002f79c3 */ /* 0x002e700000008800 */
[----:B------:R-:W-:Y:S05]  /*1860*/  BRA.U UP0, `(.L_x_23) ;  /* 0x0000000100347547 */ /* 0x000fea000b800000 */
[----:B------:R-:W2:Y:S01]  /*1870*/  S2R R0, SR_CgaCtaId ;  /* 0x0000000000007919 */ /* 0x000ea20000008800 */
[----:B------:R-:W-:Y:S02]  /*1880*/  MOV R3, 0x400 ;  /* 0x0000040000037802 */ /* 0x000fe40000000f00 */
[----:B------:R-:W-:Y:S02]  /*1890*/  SHF.L.U32 R2, R8, 0x1f, RZ ;  /* 0x0000001f08027819 */ /* 0x000fe400000006ff */
[----:B--2---:R-:W-:-:S05]  /*18a0*/  LEA R0, R0, R3, 0x18 ;  /* 0x0000000300007211 */ /* 0x004fca00078ec0ff */
[----:B------:R-:W-:-:S04]  /*18b0*/  IMAD R3, R9, 0x8, R0 ;  /* 0x0000000809037824 */ /* 0x000fc800078e0200 */
[----:B------:R-:W2:Y:S02]  /*18c0*/  SYNCS.PHASECHK.TRANS64.TRYWAIT P0, [R3+URZ+0xe0], R2 ;  /* 0x0000e002030075a7 */ /* 0x000ea400080011ff */
[----:B--2---:R-:W-:Y:S05]  /*18d0*/  @!P0 BRA `(.L_x_24) ;  /* 0x0000007c00c88947 */ /* 0x004fea0003800000 */
.L_x_136:
[----:B------:R-:W-:Y:S01]  /*18e0*/  VIADD R9, R9, 0x1 ;  /* 0x0000000109097836 */ /* 0x000fe20000000000 */
[----:B------:R2:W-:Y:S04]  /*18f0*/  SYNCS.ARRIVE.TRANS64.A1T0 RZ, [R3+URZ+0xd0], RZ ;  /* 0x0000d0ff03ff79a7 */ /* 0x0005e800081000ff */
[----:B------:R-:W-:-:S04]  /*1900*/  ISETP.NE.AND P0, PT, R9, 0x2, PT ;  /* 0x000000020900780c */ /* 0x000fc80003f05270 */
[----:B------:R-:W-:Y:S02]  /*1910*/  SEL R9, R9, RZ, P0 ;  /* 0x000000ff09097207 */ /* 0x000fe40000000000 */
[----:B--2---:R-:W-:-:S04]  /*1920*/  SEL R3, RZ, 0x1, P0 ;  /* 0x00000001ff037807 */ /* 0x004fc80000000000 */
[----:B------:R-:W-:-:S07]  /*1930*/  LOP3.LUT R8, R8, R3, RZ, 0x3c, !PT ;  /* 0x0000000308087212 */ /* 0x000fce00078e3cff */
.L_x_23:
[----:B------:R-:W-:Y:S01]  /*1940*/  UMOV UR13, 0x400 ;  /* 0x00000400000d7882 */ /* 0x000fe20000000000 */
[----:B------:R-:W-:Y:S01]  /*1950*/  SHF.L.U32 R0, R12, 0x1f, RZ ;  /* 0x0000001f0c007819 */ /* 0x000fe200000006ff */
[----:B-1----:R-:W-:Y:S02]  /*1960*/  ULEA UR13, UR47, UR13, 0x18 ;  /* 0x0000000d2f0d7291 */ /* 0x002fe4000f8ec0ff */
[----:B------:R-:W-:Y:S02]  /*1970*/  UISETP.GE.U32.AND UP0, UPT, UR49, 0xff, UPT ;  /* 0x000000ff3100788c */ /* 0x000fe4000bf06070 */
[----:B------:R-:W-:Y:S02]  /*1980*/  ULEA UR4, UR21, UR13, 0x3 ;  /* 0x0000000d15047291 */ /* 0x000fe4000f8e18ff */
[----:B------:R-:W-:Y:S02]  /*1990*/  USHF.L.U32 UR19, UR20, 0x8, URZ ;  /* 0x0000000814137899 */ /* 0x000fe400080006ff */
[----:B------:R-:W-:Y:S01]  /*19a0*/  ULEA UR35, UR16, UR48, 0x6 ;  /* 0x0000003010237291 */ /* 0x000fe2000f8e30ff */
[----:B------:R-:W-:-:S04]  /*19b0*/  UMOV UR14, URZ ;  /* 0x000000ff000e7c82 */ /* 0x000fc80008000000 */
[----:B------:R1:W2:Y:S01]  /*19c0*/  SYNCS.PHASECHK.TRANS64.TRYWAIT P0, [UR4+0x10], R0 ;  /* 0x00001000ff0075a7 */ /* 0x0002a20008001104 */
[----:B------:R-:W-:Y:S06]  /*19d0*/  BRA.U !UP0, `(.L_x_25) ;  /* 0x0000000108f07547 */ /* 0x000fec000b800000 */
[----:B------:R-:W-:Y:S01]  /*19e0*/  UMOV UR15, URZ ;  /* 0x000000ff000f7c82 */ /* 0x000fe20008000000 */
[----:B------:R-:W-:-:S05]  /*19f0*/  UMOV UR4, UR21 ;  /* 0x0000001500047c82 */ /* 0x000fca0008000000 */
.L_x_31:
[----:B------:R-:W-:Y:S01]  /*1a00*/  ULEA UR33, UR4, UR13, 0x3 ;  /* 0x0000000d04217291 */ /* 0x000fe2000f8e18ff */
[----:B--2---:R-:W-:Y:S01]  /*1a10*/  @!P3 MOV R2, 0x14000 ;  /* 0x000140000002b802 */ /* 0x004fe20000000f00 */
[----:B--2-4-:R-:W-:Y:S10]  /*1a20*/  @P0 BRA `(.L_x_26) ;  /* 0x00000000000c0947 */ /* 0x014ff40003800000 */
[----:B------:R-:W-:-:S04]  /*1a30*/  SHF.L.U32 R3, R12, 0x1f, RZ ;  /* 0x0000001f0c037819 */ /* 0x000fc800000006ff */
[----:B------:R-:W2:Y:S02]  /*1a40*/  SYNCS.PHASECHK.TRANS64.TRYWAIT P0, [UR33+0x10], R3 ;  /* 0x00001003ff0075a7 */ /* 0x000ea40008001121 */
[----:B--2---:R-:W-:Y:S05]  /*1a50*/  @!P0 BRA `(.L_x_27) ;  /* 0x0000007c007c8947 */ /* 0x004fea0003800000 */
.L_x_26:
[----:B------:R2:W-:Y:S01]  /*1a60*/  @!P3 SYNCS.ARRIVE.TRANS64 RZ, [UR33], R2 ;  /* 0x00000002ffffb9a7 */ /* 0x0005e20008000021 */
[----:B------:R-:W-:-:S04]  /*1a70*/  ULOP3.LUT UR5, UR29, 0x2, URZ, 0xfc, !UPT ;  /* 0x000000021d057892 */ /* 0x000fc8000f8efcff */
[----:B------:R-:W-:-:S09]  /*1a80*/  UISETP.NE.AND UP0, UPT, UR5, 0x2, UPT ;  /* 0x000000020500788c */ /* 0x000fd2000bf05270 */
[----:B------:R-:W-:Y:S05]  /*1a90*/  BRA.U UP0, `(.L_x_28) ;  /* 0x0000000100047547 */ /* 0x000fea000b800000 */
[----:B------:R-:W-:Y:S05]  /*1aa0*/  BPT.TRAP 0x1 ;  /* 0x000000040000795c */ /* 0x000fea0000300000 */
.L_x_28:
[----:B------:R-:W-:Y:S04]  /*1ab0*/  BSSY.RECONVERGENT B0, `(.L_x_29) ;  /* 0x0000003000007945 */ /* 0x000fe80003800200 */
[----:B------:R-:W-:Y:S05]  /*1ac0*/  @P2 BRA `(.L_x_30) ;  /* 0x0000000000042947 */ /* 0x000fea0003800000 */
[----:B------:R-:W-:Y:S05]  /*1ad0*/  BPT.TRAP 0x1 ;  /* 0x000000040000795c */ /* 0x000fea0000300000 */
.L_x_30:
[----:B------:R-:W-:Y:S05]  /*1ae0*/  BSYNC.RECONVERGENT B0 ;  /* 0x0000000000007941 */ /* 0x000fea0003800200 */
.L_x_29:
[----:B------:R-:W-:Y:S02]  /*1af0*/  UIADD3 UR5, UPT, UPT, UR4, 0x1, URZ ;  /* 0x0000000104057890 */ /* 0x000fe4000fffe0ff */
[----:B------:R-:W-:Y:S02]  /*1b00*/  ULEA UR24, UR4, UR23, 0xd ;  /* 0x0000001704187291 */ /* 0x000fe4000f8e68ff */
[----:B------:R-:W-:Y:S02]  /*1b10*/  UISETP.NE.AND UP0, UPT, UR5, 0x2, UPT ;  /* 0x000000020500788c */ /* 0x000fe4000bf05270 */
[----:B------:R-:W-:Y:S02]  /*1b20*/  ULEA UR8, UR4, UR13, 0x10 ;  /* 0x0000000d04087291 */ /* 0x000fe4000f8e80ff */
[----:B------:R-:W-:Y:S02]  /*1b30*/  USEL UR6, URZ, 0x1, UP0 ;  /* 0x00000001ff067887 */ /* 0x000fe40008000000 */
[----:B------:R-:W-:-:S02]  /*1b40*/  USEL UR21, UR5, URZ, UP0 ;  /* 0x000000ff05157287 */ /* 0x000fc40008000000 */
[----:B------:R-:W-:Y:S02]  /*1b50*/  UIADD3 UR4, UP0, UPT, UR38, 0x180, URZ ;  /* 0x0000018026047890 */ /* 0x000fe4000ff1e0ff */
[----:B------:R-:W-:Y:S01]  /*1b60*/  ULEA UR5, UR21, UR13, 0x3 ;  /* 0x0000000d15057291 */ /* 0x000fe2000f8e18ff */
[----:B------:R-:W-:Y:S01]  /*1b70*/  LOP3.LUT R12, R12, UR6, RZ, 0x3c, !PT ;  /* 0x000000060c0c7c12 */ /* 0x000fe2000f8e3cff */
[----:B------:R-:W-:Y:S02]  /*1b80*/  USHF.L.U32 UR34, UR15, 0x7, URZ ;  /* 0x000000070f227899 */ /* 0x000fe400080006ff */
[----:B------:R-:W-:Y:S01]  /*1b90*/  UIADD3 UR6, UP1, UPT, UR38, 0x80, URZ ;  /* 0x0000008026067890 */ /* 0x000fe2000ff3e0ff */
[----:B-1----:R-:W-:Y:S01]  /*1ba0*/  SHF.L.U32 R0, R12, 0x1f, RZ ;  /* 0x0000001f0c007819 */ /* 0x002fe200000006ff */
[----:B------:R-:W-:Y:S02]  /*1bb0*/  ULEA UR24, UR24, UR13, 0x1 ;  /* 0x0000000d18187291 */ /* 0x000fe4000f8e08ff */
[----:B------:R-:W-:Y:S01]  /*1bc0*/  UIADD3 UR15, UPT, UPT, UR15, 0x1, URZ ;  /* 0x000000010f0f7890 */ /* 0x000fe2000fffe0ff */
[----:B------:R3:W4:Y:S01]  /*1bd0*/  SYNCS.PHASECHK.TRANS64.TRYWAIT P0, [UR5+0x10], R0 ;  /* 0x00001000ff0075a7 */ /* 0x0007220008001105 */
[----:B------:R-:W-:-:S02]  /*1be0*/  UIADD3.X UR5, UPT, UPT, URZ, UR39, URZ, UP0, !UPT ;  /* 0x00000027ff057290 */ /* 0x000fc400087fe4ff */
[----:B------:R-:W-:Y:S02]  /*1bf0*/  UIADD3.X UR7, UPT, UPT, URZ, UR39, URZ, UP1, !UPT ;  /* 0x00000027ff077290 */ /* 0x000fe40008ffe4ff */
[----:B------:R-:W-:Y:S02]  /*1c00*/  UIADD3 UR32, UPT, UPT, UR24, 0x8800, URZ ;  /* 0x0000880018207890 */ /* 0x000fe4000fffe0ff */
[----:B------:R-:W-:Y:S02]  /*1c10*/  UISETP.NE.AND UP0, UPT, UR15, UR22, UPT ;  /* 0x000000160f00728c */ /* 0x000fe4000bf05270 */
[----:B------:R-:W-:Y:S02]  /*1c20*/  UIADD3 UR26, UPT, UPT, UR34, 0x40, URZ ;  /* 0x00000040221a7890 */ /* 0x000fe4000fffe0ff */
[----:B------:R-:W-:Y:S02]  /*1c30*/  UIADD3 UR24, UPT, UPT, UR24, 0xa800, URZ ;  /* 0x0000a80018187890 */ /* 0x000fe4000fffe0ff */
[----:B------:R-:W-:-:S02]  /*1c40*/  UIADD3 UR16, UPT, UPT, UR8, 0x10800, URZ ;  /* 0x0001080008107890 */ /* 0x000fc4000fffe0ff */
[----:B------:R-:W-:Y:S01]  /*1c50*/  UIADD3 UR8, UPT, UPT, UR8, 0x18800, URZ ;  /* 0x0001880008087890 */ /* 0x000fe2000fffe0ff */
[----:B------:R-:W-:Y:S01]  /*1c60*/  UMOV UR10, 0xf0000 ;  /* 0x000f0000000a7882 */ /* 0x000fe20000000000 */
[----:B------:R-:W-:Y:S01]  /*1c70*/  UMOV UR30, 0x0 ;  /* 0x00000000001e7882 */ /* 0x000fe20000000000 */
[----:B------:R-:W-:Y:S01]  /*1c80*/  UMOV UR31, 0x10000000 ;  /* 0x10000000001f7882 */ /* 0x000fe20000000000 */
[----:B------:R-:W-:Y:S01]  /*1c90*/  UMOV UR25, UR33 ;  /* 0x0000002100197c82 */ /* 0x000fe20008000000 */
[----:B------:R-:W-:Y:S01]  /*1ca0*/  UMOV UR27, UR35 ;  /* 0x00000023001b7c82 */ /* 0x000fe20008000000 */
[----:B------:R-:W-:Y:S01]  /*1cb0*/  UMOV UR28, UR36 ;  /* 0x00000024001c7c82 */ /* 0x000fe20008000000 */
[----:B------:R-:W-:Y:S01]  /*1cc0*/  UTMALDG.3D.MULTICAST [UR32], [UR6], UR10, desc[UR30] ;  /* 0x00001e20060073b4 */ /* 0x000fe2000801180a */
[----:B------:R-:W-:Y:S01]  /*1cd0*/  UMOV UR17, UR33 ;  /* 0x0000002100117c82 */ /* 0x000fe20008000000 */
[----:B------:R-:W-:Y:S01]  /*1ce0*/  UMOV UR20, UR36 ;  /* 0x0000002400147c82 */ /* 0x000fe20008000000 */
[----:B------:R-:W-:Y:S01]  /*1cf0*/  UMOV UR18, UR34 ;  /* 0x0000002200127c82 */ /* 0x000fe20008000000 */
[----:B------:R-:W-:Y:S01]  /*1d00*/  UMOV UR11, UR19 ;  /* 0x00000013000b7c82 */ /* 0x000fe20008000000 */
[----:B------:R-:W-:Y:S01]  /*1d10*/  UMOV UR12, UR36 ;  /* 0x00000024000c7c82 */ /* 0x000fe20008000000 */
[----:B------:R-:W-:Y:S01]  /*1d20*/  UMOV UR9, UR33 ;  /* 0x0000002100097c82 */ /* 0x000fe20008000000 */
[----:B------:R-:W-:Y:S01]  /*1d30*/  UMOV UR14, UR22 ;  /* 0x00000016000e7c82 */ /* 0x000fe20008000000 */
[----:B------:R1:W-:Y:S01]  /*1d40*/  UTMALDG.3D.MULTICAST [UR24], [UR6], UR10, desc[UR30] ;  /* 0x00001e18060073b4 */ /* 0x0003e2000801180a */
[----:B------:R-:W-:Y:S01]  /*1d50*/  UTMALDG.3D [UR16], [UR4], desc[UR30] ;  /* 0x00001e10040075b4 */ /* 0x000fe20008011000 */
[----:B-1----:R-:W-:-:S02]  /*1d60*/  UMOV UR10, UR26 ;  /* 0x0000001a000a7c82 */ /* 0x002fc40008000000 */
[----:B------:R1:W-:Y:S02]  /*1d70*/  UTMALDG.3D [UR8], [UR4], desc[UR30] ;  /* 0x00001e08040075b4 */ /* 0x0003e40008011000 */
[----:B-1----:R-:W-:Y:S01]  /*1d80*/  UMOV UR4, UR21 ;  /* 0x0000001500047c82 */ /* 0x002fe20008000000 */
[----:B---3--:R-:W-:Y:S05]  /*1d90*/  BRA.U UP0, `(.L_x_31) ;  /* 0xfffffffd00187547 */ /* 0x008fea000b83ffff */
.L_x_25:
[----:B------:R-:W-:Y:S01]  /*1da0*/  ULEA UR4, UR21, UR13, 0x3 ;  /* 0x0000000d15047291 */ /* 0x000fe2000f8e18ff */
[----:B-1----:R-:W-:Y:S01]  /*1db0*/  SHF.L.U32 R0, R12, 0x1f, RZ ;  /* 0x0000001f0c007819 */ /* 0x002fe200000006ff */
[----:B------:R-:W-:Y:S01]  /*1dc0*/  @!P1 SYNCS.ARRIVE.TRANS64.A1T0 RZ, [UR13+0x68], RZ ;  /* 0x000068ffffff99a7 */ /* 0x000fe2000810000d */
[----:B------:R-:W-:-:S06]  /*1dd0*/  UISETP.GT.AND UP0, UPT, UR45, UR44, UPT ;  /* 0x0000002c2d00728c */ /* 0x000fcc000bf04270 */
[----:B--2-4-:R1:W2:Y:S03]  /*1de0*/  SYNCS.PHASECHK.TRANS64.TRYWAIT P0, [UR4+0x10], R0 ;  /* 0x00001000ff0075a7 */ /* 0x0142a60008001104 */
[----:B------:R-:W-:Y:S05]  /*1df0*/  BRA.U !UP0, `(.L_x_32) ;  /* 0x0000000108ec7547 */ /* 0x000fea000b800000 */
[----:B------:R-:W-:Y:S01]  /*1e00*/  UIADD3 UR15, UPT, UPT, UR46, UR14, URZ ;  /* 0x0000000e2e0f7290 */ /* 0x000fe2000fffe0ff */
[----:B------:R-:W-:-:S11]  /*1e10*/  UMOV UR4, UR21 ;  /* 0x0000001500047c82 */ /* 0x000fd60008000000 */
.L_x_38:
[----:B------:R-:W-:Y:S01]  /*1e20*/  ULEA UR33, UR4, UR13, 0x3 ;  /* 0x0000000d04217291 */ /* 0x000fe2000f8e18ff */
[----:B--2---:R-:W-:Y:S01]  /*1e30*/  @!P3 MOV R2, 0x14000 ;  /* 0x000140000002b802 */ /* 0x004fe20000000f00 */
[----:B--2-4-:R-:W-:Y:S10]  /*1e40*/  @P0 BRA `(.L_x_33) ;  /* 0x00000000000c0947 */ /* 0x014ff40003800000 */
[----:B------:R-:W-:-:S04]  /*1e50*/  SHF.L.U32 R3, R12, 0x1f, RZ ;  /* 0x0000001f0c037819 */ /* 0x000fc800000006ff */
[----:B------:R-:W2:Y:S02]  /*1e60*/  SYNCS.PHASECHK.TRANS64.TRYWAIT P0, [UR33+0x10], R3 ;  /* 0x00001003ff0075a7 */ /* 0x000ea40008001121 */
[----:B--2---:R-:W-:Y:S05]  /*1e70*/  @!P0 BRA `(.L_x_34) ;  /* 0x00000078008c8947 */ /* 0x004fea0003800000 */
.L_x_33:
[----:B------:R2:W-:Y:S01]  /*1e80*/  @!P3 SYNCS.ARRIVE.TRANS64 RZ, [UR33], R2 ;  /* 0x00000002ffffb9a7 */ /* 0x0005e20008000021 */
[----:B------:R-:W-:-:S04]  /*1e90*/  ULOP3.LUT UR5, UR29, 0x2, URZ, 0xfc, !UPT ;  /* 0x000000021d057892 */ /* 0x000fc8000f8efcff */
[----:B------:R-:W-:-:S09]  /*1ea0*/  UISETP.NE.AND UP0, UPT, UR5, 0x2, UPT ;  /* 0x000000020500788c */ /* 0x000fd2000bf05270 */
[----:B------:R-:W-:Y:S05]  /*1eb0*/  BRA.U UP0, `(.L_x_35) ;  /* 0x0000000100047547 */ /* 0x000fea000b800000 */
[----:B------:R-:W-:Y:S05]  /*1ec0*/  BPT.TRAP 0x1 ;  /* 0x000000040000795c */ /* 0x000fea0000300000 */
.L_x_35:
[----:B------:R-:W-:Y:S04]  /*1ed0*/  BSSY.RECONVERGENT B0, `(.L_x_36) ;  /* 0x0000003000007945 */ /* 0x000fe80003800200 */
[----:B------:R-:W-:Y:S05]  /*1ee0*/  @P2 BRA `(.L_x_37) ;  /* 0x0000000000042947 */ /* 0x000fea0003800000 */
[----:B------:R-:W-:Y:S05]  /*1ef0*/  BPT.TRAP 0x1 ;  /* 0x000000040000795c */ /* 0x000fea0000300000 */
.L_x_37:
[----:B------:R-:W-:Y:S05]  /*1f00*/  BSYNC.RECONVERGENT B0 ;  /* 0x0000000000007941 */ /* 0x000fea0003800200 */
.L_x_36:
        /* <DEDUP_REMOVED lines=42> */
.L_x_32:
[C---:B------:R-:W-:Y:S01]  /*21b0*/  LEA R3, R11.reuse, UR13, 0x3 ;  /* 0x0000000d0b037c11 */ /* 0x040fe2000f8e18ff */
[----:B------:R-:W-:Y:S01]  /*21c0*/  NOP ;  /* 0x0000000000007918 */ /* 0x000fe20000000000 */
[----:B-1----:R-:W-:Y:S02]  /*21d0*/  SHF.L.U32 R0, R10, 0x1f, RZ ;  /* 0x0000001f0a007819 */ /* 0x002fe400000006ff */
[----:B------:R-:W-:Y:S02]  /*21e0*/  LEA R5, R11, UR13, 0x4 ;  /* 0x0000000d0b057c11 */ /* 0x000fe4000f8e20ff */
[----:B--2-4-:R-:W1:Y:S02]  /*21f0*/  SYNCS.PHASECHK.TRANS64.TRYWAIT P0, [R3+URZ+0x70], R0 ;  /* 0x00007000030075a7 */ /* 0x014e6400080011ff */
[----:B-1----:R-:W-:Y:S05]  /*2200*/  @!P0 BRA `(.L_x_39) ;  /* 0x0000007400c08947 */ /* 0x002fea0003800000 */
.L_x_139:
[----:B------:R-:W2:Y:S01]  /*2210*/  LDS.128 R4, [R5+0x100] ;  /* 0x0001000005047984 */ /* 0x000ea20000000c00 */
[----:B------:R-:W-:Y:S01]  /*2220*/  UISETP.GE.AND UP0, UPT, UR42, 0x1, UPT ;  /* 0x000000012a00788c */ /* 0x000fe2000bf06270 */
[----:B------:R-:W-:Y:S01]  /*2230*/  @!PT LDS RZ, [RZ] ;  /* 0x00000000fffff984 */ /* 0x000fe20000000800 */
[----:B------:R-:W-:Y:S01]  /*2240*/  @!PT LDS RZ, [RZ] ;  /* 0x00000000fffff984 */ /* 0x000fe20000000800 */
[----:B------:R-:W-:Y:S01]  /*2250*/  @!PT LDS RZ, [RZ] ;  /* 0x00000000fffff984 */ /* 0x000fe20000000800 */
[----:B------:R-:W-:Y:S01]  /*2260*/  @!PT LDS RZ, [RZ] ;  /* 0x00000000fffff984 */ /* 0x000fe20000000800 */
[----:B------:R3:W-:Y:S06]  /*2270*/  MEMBAR.ALL.CTA ;  /* 0x0000000000007992 */ /* 0x0007ec0000008000 */
[----:B---3--:R-:W3:Y:S01]  /*2280*/  FENCE.VIEW.ASYNC.S ;  /* 0x00000000000073c6 */ /* 0x008ee20000000000 */
[----:B--2---:R-:W-:-:S13]  /*2290*/  LOP3.LUT P0, RZ, R6, 0x1, RZ, 0xc0, !PT ;  /* 0x0000000106ff7812 */ /* 0x004fda000780c0ff */
[----:B---3--:R-:W-:Y:S01]  /*22a0*/  VOTEU.ANY UP1, P0 ;  /* 0x0000000000ff7886 */ /* 0x008fe20000020100 */
[----:B------:R-:W-:-:S13]  /*22b0*/  PLOP3.LUT P0, PT, PT, PT, UP1, 0x80, 0x8 ;  /* 0x000000000008781c */ /* 0x000fda0003f0f018 */
[----:B-1----:R-:W-:Y:S02]  /*22c0*/  @P0 LOP3.LUT R0, R5, 0xffff, RZ, 0xc0, !PT ;  /* 0x0000ffff05000812 */ /* 0x002fe400078ec0ff */
[----:B------:R-:W-:Y:S02]  /*22d0*/  @P0 MOV R2, R4 ;  /* 0x0000000400020202 */ /* 0x000fe40000000f00 */
[----:B------:R-:W-:Y:S01]  /*22e0*/  @P0 R2UR UR5, R0 ;  /* 0x00000000000502ca */ /* 0x000fe200000e0000 */
[----:B------:R-:W-:Y:S01]  /*22f0*/  VIADD R0, R3, 0x80 ;  /* 0x0000008003007836 */ /* 0x000fe20000000000 */
[----:B------:R-:W-:Y:S02]  /*2300*/  @P0 SHF.R.U32.HI R4, RZ, 0x10, R5 ;  /* 0x00000010ff040819 */ /* 0x000fe40000011605 */
[----:B------:R-:W-:Y:S02]  /*2310*/  @P0 R2UR UR6, R2 ;  /* 0x00000000020602ca */ /* 0x000fe400000e0000 */
[----:B------:R-:W-:-:S02]  /*2320*/  PRMT R0, RZ, 0x654, R0 ;  /* 0x00000654ff007816 */ /* 0x000fc40000000000 */
[----:B------:R-:W-:Y:S02]  /*2330*/  @P0 R2UR UR4, R4 ;  /* 0x00000000040402ca */ /* 0x000fe400000e0000 */
[----:B------:R1:W-:Y:S03]  /*2340*/  SYNCS.ARRIVE.TRANS64.RED.A1T0 RZ, [R0+URZ], RZ ;  /* 0x000000ff00ff79a7 */ /* 0x0003e600081004ff */
[----:B------:R-:W-:-:S04]  /*2350*/  @UP1 UMOV UR37, UR5 ;  /* 0x0000000500251c82 */ /* 0x000fc80008000000 */
[----:B------:R-:W-:-:S04]  /*2360*/  @UP1 UMOV UR40, UR6 ;  /* 0x0000000600281c82 */ /* 0x000fc80008000000 */
[----:B------:R-:W-:Y:S01]  /*2370*/  @UP1 UMOV UR36, UR4 ;  /* 0x0000000400241c82 */ /* 0x000fe20008000000 */
[----:B------:R-:W-:Y:S05]  /*2380*/  BRA.U !UP0, `(.L_x_40) ;  /* 0x0000000108d47547 */ /* 0x000fea000b800000 */
[----:B------:R-:W2:Y:S01]  /*2390*/  LDCU.128 UR16, c[0x0][0xb10] ;  /* 0x00016200ff1077ac */ /* 0x000ea20008000c00 */
[----:B------:R-:W3:Y:S01]  /*23a0*/  LDCU UR12, c[0x0][0xb20] ;  /* 0x00016400ff0c77ac */ /* 0x000ee20008000800 */
[----:B------:R-:W4:Y:S01]  /*23b0*/  LDCU UR20, c[0x0][0xb0c] ;  /* 0x00016180ff1477ac */ /* 0x000f220008000800 */
[----:B------:R-:W1:Y:S01]  /*23c0*/  LDCU.64 UR8, c[0x0][0xb28] ;  /* 0x00016500ff0877ac */ /* 0x000e620008000a00 */
[----:B------:R-:W-:Y:S02]  /*23d0*/  UISETP.NE.AND UP3, UPT, UR42, 0x1, UPT ;  /* 0x000000012a00788c */ /* 0x000fe4000bf65270 */
[----:B--2---:R-:W-:Y:S02]  /*23e0*/  UIMAD.WIDE.U32 UR6, UR41, UR19, URZ ;  /* 0x00000013290672a5 */ /* 0x004fe4000f8e00ff */
[----:B------:R-:W-:Y:S02]  /*23f0*/  UIMAD.WIDE.U32 UR4, UR43, UR16, URZ ;  /* 0x000000102b0472a5 */ /* 0x000fe4000f8e00ff */
[----:B------:R-:W-:-:S02]  /*2400*/  UISETP.NE.AND UP0, UPT, UR18, 0x1, UPT ;  /* 0x000000011200788c */ /* 0x000fc4000bf05270 */
[----:B------:R-:W-:Y:S01]  /*2410*/  UIMAD.WIDE.U32 UR24, UR37, UR19, URZ ;  /* 0x00000013251872a5 */ /* 0x000fe2000f8e00ff */
[----:B------:R-:W-:Y:S02]  /*2420*/  UMOV UR6, UR7 ;  /* 0x0000000700067c82 */ /* 0x000fe40008000000 */
[----:B------:R-:W-:Y:S01]  /*2430*/  UMOV UR4, UR5 ;  /* 0x0000000500047c82 */ /* 0x000fe20008000000 */
[----:B---3--:R-:W-:Y:S02]  /*2440*/  USHF.R.U32.HI UR6, URZ, UR12, UR6 ;  /* 0x0000000cff067299 */ /* 0x008fe40008011606 */
[----:B----4-:R-:W-:Y:S02]  /*2450*/  UISETP.NE.AND UP2, UPT, UR20, 0x1, UPT ;  /* 0x000000011400788c */ /* 0x010fe4000bf45270 */
[----:B------:R-:W-:Y:S02]  /*2460*/  USHF.R.U32.HI UR4, URZ, UR17, UR4 ;  /* 0x00000011ff047299 */ /* 0x000fe40008011604 */
[----:B------:R-:W-:-:S02]  /*2470*/  USEL UR5, UR41, UR6, !UP0 ;  /* 0x0000000629057287 */ /* 0x000fc4000c000000 */
[----:B------:R-:W-:Y:S02]  /*2480*/  USEL UR6, UR43, UR4, !UP2 ;  /* 0x000000042b067287 */ /* 0x000fe4000d000000 */
[----:B-1----:R-:W-:Y:S01]  /*2490*/  UIMAD.WIDE.U32 UR10, UR5, UR8, URZ ;  /* 0x00000008050a72a5 */ /* 0x002fe2000f8e00ff */
[----:B------:R-:W-:Y:S01]  /*24a0*/  UMOV UR4, UR25 ;  /* 0x0000001900047c82 */ /* 0x000fe20008000000 */
[----:B------:R-:W-:Y:S02]  /*24b0*/  UIMAD.WIDE.U32 UR14, UR40, UR16, URZ ;  /* 0x00000010280e72a5 */ /* 0x000fe4000f8e00ff */
[----:B------:R-:W-:-:S03]  /*24c0*/  UIMAD.WIDE.U32 UR24, UR6, UR8, URZ ;  /* 0x00000008061872a5 */ /* 0x000fc6000f8e00ff */
[----:B------:R-:W-:Y:S01]  /*24d0*/  UMOV UR10, UR11 ;  /* 0x0000000b000a7c82 */ /* 0x000fe20008000000 */
[----:B------:R-:W-:Y:S02]  /*24e0*/  USHF.R.U32.HI UR4, URZ, UR12, UR4 ;  /* 0x0000000cff047299 */ /* 0x000fe40008011604 */
[----:B------:R-:W-:Y:S01]  /*24f0*/  @UP3 USHF.R.U32.HI UR5, URZ, UR9, UR10 ;  /* 0x00000009ff053299 */ /* 0x000fe2000801160a */
[----:B------:R-:W-:Y:S01]  /*2500*/  UMOV UR14, UR15 ;  /* 0x0000000f000e7c82 */ /* 0x000fe20008000000 */
[----:B------:R-:W-:Y:S01]  /*2510*/  UMOV UR24, UR25 ;  /* 0x0000001900187c82 */ /* 0x000fe20008000000 */
[----:B------:R-:W-:Y:S02]  /*2520*/  USHF.R.U32.HI UR17, URZ, UR17, UR14 ;  /* 0x00000011ff117299 */ /* 0x000fe4000801160e */
[----:B------:R-:W-:Y:S02]  /*2530*/  USEL UR4, UR37, UR4, !UP0 ;  /* 0x0000000425047287 */ /* 0x000fe4000c000000 */
[----:B------:R-:W-:-:S02]  /*2540*/  @UP3 USHF.R.U32.HI UR6, URZ, UR9, UR24 ;  /* 0x00000009ff063299 */ /* 0x000fc40008011618 */
[----:B------:R-:W-:Y:S02]  /*2550*/  UIMAD UR7, UR42, UR5, URZ ;  /* 0x000000052a0772a4 */ /* 0x000fe4000f8e02ff */
[----:B------:R-:W-:Y:S02]  /*2560*/  USEL UR5, UR40, UR17, !UP2 ;  /* 0x0000001128057287 */ /* 0x000fe4000d000000 */
[----:B------:R-:W-:Y:S02]  /*2570*/  UIMAD UR10, UR42, UR6, URZ ;  /* 0x000000062a0a72a4 */ /* 0x000fe4000f8e02ff */
[----:B------:R-:W-:Y:S02]  /*2580*/  UISETP.GE.AND UP0, UPT, UR4, UR7, UPT ;  /* 0x000000070400728c */ /* 0x000fe4000bf06270 */
[----:B------:R-:W-:Y:S02]  /*2590*/  UIMAD.WIDE.U32 UR14, UR4, UR8, URZ ;  /* 0x00000008040e72a5 */ /* 0x000fe4000f8e00ff */
[----:B------:R-:W-:-:S02]  /*25a0*/  UISETP.GE.OR UP0, UPT, UR5, UR10, UP0 ;  /* 0x0000000a0500728c */ /* 0x000fc40008706670 */
        /* <DEDUP_REMOVED lines=19> */
.L_x_40:
[----:B------:R-:W2:Y:S02]  /*26e0*/  LDCU UR4, c[0x0][0xb30] ;  /* 0x00016600ff0477ac */ /* 0x000ea40008000800 */
[----:B--2---:R-:W-:-:S09]  /*26f0*/  UISETP.NE.AND UP0, UPT, UR4, 0x1, UPT ;  /* 0x000000010400788c */ /* 0x004fd2000bf05270 */
[----:B------:R-:W-:Y:S05]  /*2700*/  BRA.U UP0, `(.L_x_41) ;  /* 0x0000000100447547 */ /* 0x000fea000b800000 */
[----:B------:R-:W2:Y:S01]  /*2710*/  LDCU.128 UR8, c[0x0][0xb10] ;  /* 0x00016200ff0877ac */ /* 0x000ea20008000c00 */
[----:B------:R-:W3:Y:S01]  /*2720*/  LDCU UR12, c[0x0][0xb0c] ;  /* 0x00016180ff0c77ac */ /* 0x000ee20008000800 */
[----:B------:R-:W4:Y:S01]  /*2730*/  LDCU UR14, c[0x0][0xb20] ;  /* 0x00016400ff0e77ac */ /* 0x000f220008000800 */
[----:B--2---:R-:W-:Y:S02]  /*2740*/  UIMAD.WIDE.U32 UR6, UR40, UR8, URZ ;  /* 0x00000008280672a5 */ /* 0x004fe4000f8e00ff */
[----:B------:R-:W-:Y:S02]  /*2750*/  UIMAD.WIDE.U32 UR4, UR37, UR11, URZ ;  /* 0x0000000b250472a5 */ /* 0x000fe4000f8e00ff */
[----:B---3--:R-:W-:Y:S02]  /*2760*/  UISETP.NE.AND UP2, UPT, UR12, 0x1, UPT ;  /* 0x000000010c00788c */ /* 0x008fe4000bf45270 */
[----:B------:R-:W-:Y:S01]  /*2770*/  UISETP.NE.AND UP0, UPT, UR10, 0x1, UPT ;  /* 0x000000010a00788c */ /* 0x000fe2000bf05270 */
[----:B------:R-:W-:-:S02]  /*2780*/  UMOV UR6, UR7 ;  /* 0x0000000700067c82 */ /* 0x000fc40008000000 */
[----:B------:R-:W-:Y:S01]  /*2790*/  UMOV UR4, UR5 ;  /* 0x0000000500047c82 */ /* 0x000fe20008000000 */
[----:B------:R-:W-:Y:S02]  /*27a0*/  USHF.R.U32.HI UR9, URZ, UR9, UR6 ;  /* 0x00000009ff097299 */ /* 0x000fe40008011606 */
[----:B----4-:R-:W-:Y:S02]  /*27b0*/  USHF.R.U32.HI UR4, URZ, UR14, UR4 ;  /* 0x0000000eff047299 */ /* 0x010fe40008011604 */
[----:B------:R-:W-:Y:S02]  /*27c0*/  USEL UR5, UR40, UR9, !UP2 ;  /* 0x0000000928057287 */ /* 0x000fe4000d000000 */
[----:B------:R-:W-:-:S04]  /*27d0*/  USEL UR4, UR37, UR4, !UP0 ;  /* 0x0000000425047287 */ /* 0x000fc8000c000000 */
[----:B------:R-:W-:Y:S02]  /*27e0*/  UIADD3 UR6, UPT, UPT, UR5, -UR4, URZ ;  /* 0x8000000405067290 */ /* 0x000fe4000fffe0ff */
[----:B------:R-:W-:Y:S02]  /*27f0*/  UIADD3 UR4, UPT, UPT, -UR5, UR4, URZ ;  /* 0x0000000405047290 */ /* 0x000fe4000fffe1ff */
[----:B------:R-:W-:Y:S02]  /*2800*/  UIMAD UR37, UR6, UR10, UR37 ;  /* 0x0000000a062572a4 */ /* 0x000fe4000f8e0225 */
[----:B------:R-:W-:-:S12]  /*2810*/  UIMAD UR40, UR4, UR12, UR40 ;  /* 0x0000000c042872a4 */ /* 0x000fd8000f8e0228 */
.L_x_41:
[----:B------:R-:W-:Y:S01]  /*2820*/  VIADD R11, R11, 0x1 ;  /* 0x000000010b0b7836 */ /* 0x000fe20000000000 */
[----:B------:R-:W-:Y:S01]  /*2830*/  R2UR UR4, R83 ;  /* 0x00000000530472ca */ /* 0x000fe200000e0000 */
[----:B------:R-:W-:Y:S01]  /*2840*/  UIADD3 UR20, UPT, UPT, UR37, UR63, URZ ;  /* 0x0000003f25147290 */ /* 0x000fe2000fffe0ff */
[----:B------:R-:W-:Y:S02]  /*2850*/  PLOP3.LUT P1, PT, PT, PT, PT, 0x80, 0x8 ;  /* 0x000000000008781c */ /* 0x000fe40003f2f070 */
[----:B------:R-:W-:-:S04]  /*2860*/  ISETP.NE.AND P0, PT, R11, 0x2, PT ;  /* 0x000000020b00780c */ /* 0x000fc80003f05270 */
[----:B------:R-:W-:Y:S02]  /*2870*/  SEL R3, RZ, 0x1, P0 ;  /* 0x00000001ff037807 */ /* 0x000fe40000000000 */
[----:B------:R-:W-:Y:S02]  /*2880*/  SEL R11, R11, RZ, P0 ;  /* 0x000000ff0b0b7207 */ /* 0x000fe40000000000 */
[----:B------:R-:W-:Y:S01]  /*2890*/  LOP3.LUT R10, R10, R3, RZ, 0x3c, !PT ;  /* 0x000000030a0a7212 */ /* 0x000fe200078e3cff */
[----:B------:R-:W-:Y:S01]  /*28a0*/  UIADD3 UR16, UPT, UPT, UR40, UR4, URZ ;  /* 0x0000000428107290 */ /* 0x000fe2000fffe0ff */
[----:B------:R-:W-:Y:S11]  /*28b0*/  BRA.U UP1, `(.L_x_42) ;  /* 0xffffffed01e07547 */ /* 0x000ff6000b83ffff */
[----:B------:R-:W-:Y:S01]  /*28c0*/  UIADD3 UR13, UPT, UPT, UR13, 0x10, URZ ;  /* 0x000000100d0d7890 */ /* 0x000fe2000fffe0ff */
[----:B------:R-:W-:-:S03]  /*28d0*/  SHF.L.U32 R3, R12, 0x1f, RZ ;  /* 0x0000001f0c037819 */ /* 0x000fc600000006ff */
[----:B------:R-:W-:-:S09]  /*28e0*/  ULEA UR4, UR21, UR13, 0x3 ;  /* 0x0000000d15047291 */ /* 0x000fd2000f8e18ff */
[----:B------:R-:W2:Y:S02]  /*28f0*/  SYNCS.PHASECHK.TRANS64.TRYWAIT P0, [UR4], R3 ;  /* 0x00000003ff0075a7 */ /* 0x000ea40008001104 */
[----:B--2---:R-:W-:Y:S05]  /*2900*/  @!P0 BRA `(.L_x_43) ;  /* 0x0000007000148947 */ /* 0x004fea0003800000 */
.L_x_141:
[----:B------:R-:W-:-:S04]  /*2910*/  UIADD3 UR4, UPT, UPT, UR21, 0x1, URZ ;  /* 0x0000000115047890 */ /* 0x000fc8000fffe0ff */
[----:B------:R-:W-:-:S04]  /*2920*/  UISETP.NE.AND UP0, UPT, UR4, 0x2, UPT ;  /* 0x000000020400788c */ /* 0x000fc8000bf05270 */
[----:B------:R-:W-:Y:S02]  /*2930*/  USEL UR5, URZ, 0x1, UP0 ;  /* 0x00000001ff057887 */ /* 0x000fe40008000000 */
[----:B------:R-:W-:-:S04]  /*2940*/  USEL UR4, UR4, URZ, UP0 ;  /* 0x000000ff04047287 */ /* 0x000fc80008000000 */
[----:B------:R-:W-:Y:S01]  /*2950*/  ULEA UR4, UR4, UR13, 0x3 ;  /* 0x0000000d04047291 */ /* 0x000fe2000f8e18ff */
[----:B-1----:R-:W-:-:S04]  /*2960*/  LOP3.LUT R3, R12, UR5, RZ, 0x3c, !PT ;  /* 0x000000050c037c12 */ /* 0x002fc8000f8e3cff */
[----:B------:R-:W-:Y:S01]  /*2970*/  SHF.L.U32 R3, R3, 0x1f, RZ ;  /* 0x0000001f03037819 */ /* 0x000fe200000006ff */
[----:B------:R-:W-:-:S07]  /*2980*/  IMAD.U32 R0, RZ, RZ, UR4 ;  /* 0x00000004ff007e24 */ /* 0x000fce000f8e00ff */
.L_x_44:
[----:B-1----:R1:W2:Y:S02]  /*2990*/  SYNCS.PHASECHK.TRANS64.TRYWAIT P0, [R0+URZ], R3 ;  /* 0x00000003000075a7 */ /* 0x0022a400080011ff */
[----:B--2---:R-:W-:Y:S05]  /*29a0*/  @!P0 NANOSLEEP.SYNCS 0x989680 ;  /* 0x009896800000895d */ /* 0x004fea0003900000 */
[----:B------:R-:W2:Y:S02]  /*29b0*/  @!P0 SYNCS.PHASECHK.TRANS64 P0, [R0+URZ], R3 ;  /* 0x00000003000085a7 */ /* 0x000ea400080010ff */
[----:B--2---:R-:W-:Y:S05]  /*29c0*/  @P0 EXIT ;  /* 0x000000000000094d */ /* 0x004fea0003800000 */
[----:B------:R-:W-:Y:S05]  /*29d0*/  BRA `(.L_x_44) ;  /* 0xfffffffc00ec7947 */ /* 0x000fea000383ffff */
.L_x_22:
[----:B------:R-:W-:-:S04]  /*29e0*/  UISETP.NE.AND UP0, UPT, UR47, URZ, UPT ;  /* 0x000000ff2f00728c */ /* 0x000fc8000bf05270 */
[----:B------:R-:W-:-:S09]  /*29f0*/  UISETP.NE.OR UP0, UPT, UR17, 0x1, UP0 ;  /* 0x000000011100788c */ /* 0x000fd20008705670 */
[----:B------:R-:W-:Y:S05]  /*2a00*/  BRA.U UP0, `(.L_x_45) ;  /* 0x0000000500487547 */ /* 0x000fea000b800000 */
[----:B------:R-:W-:Y:S01]  /*2a10*/  ISETP.GE.U32.AND P2, PT, R0, 0x4, PT ;  /* 0x000000040000780c */ /* 0x000fe20003f46070 */
[----:B------:R-:W-:Y:S01]  /*2a20*/  IMAD.MOV.U32 R12, RZ, RZ, 0x1 ;  /* 0x00000001ff0c7424 */ /* 0x000fe200078e00ff */
[----:B------:R-:W-:Y:S02]  /*2a30*/  CS2R R10, SRZ ;  /* 0x00000000000a7805 */ /* 0x000fe4000001ff00 */
[----:B------:R-:W-:Y:S01]  /*2a40*/  CS2R R8, SRZ ;  /* 0x0000000000087805 */ /* 0x000fe2000001ff00 */
[----:B------:R-:W-:Y:S01]  /*2a50*/  UMOV UR6, 0x400 ;  /* 0x0000040000067882 */ /* 0x000fe20000000000 */
[----:B------:R-:W-:Y:S01]  /*2a60*/  UMOV UR5, URZ ;  /* 0x000000ff00057c82 */ /* 0x000fe20008000000 */
[----:B------:R-:W-:-:S12]  /*2a70*/  ULEA UR6, UR47, UR6, 0x18 ;  /* 0x000000062f067291 */ /* 0x000fd8000f8ec0ff */
.L_x_49:
[----:B------:R-:W-:Y:S02]  /*2a80*/  LEA R2, R8, UR6, 0x3 ;  /* 0x0000000608027c11 */ /* 0x000fe4000f8e18ff */
[----:B------:R-:W-:-:S03]  /*2a90*/  SHF.L.U32 R5, R9, 0x1f, RZ ;  /* 0x0000001f09057819 */ /* 0x000fc600000006ff */
[----:B------:R-:W-:Y:S01]  /*2aa0*/  VIADD R4, R2, 0xe0 ;  /* 0x000000e002047836 */ /* 0x000fe20000000000 */
[----:B------:R-:W1:Y:S02]  /*2ab0*/  SYNCS.PHASECHK.TRANS64.TRYWAIT P0, [R2+URZ+0xd0], R5 ;  /* 0x0000d005020075a7 */ /* 0x000e6400080011ff */
[----:B-1----:R-:W-:Y:S05]  /*2ac0*/  @!P0 BRA `(.L_x_46) ;  /* 0x0000006c00bc8947 */ /* 0x002fea0003800000 */
.L_x_142:
[----:B------:R-:W-:Y:S01]  /*2ad0*/  ULEA UR4, UR5, UR6, 0x3 ;  /* 0x0000000605047291 */ /* 0x000fe2000f8e18ff */
[----:B------:R-:W-:Y:S02]  /*2ae0*/  PRMT R4, RZ, 0x654, R4 ;  /* 0x00000654ff047816 */ /* 0x000fe40000000004 */
[----:B-1----:R-:W-:Y:S01]  /*2af0*/  SHF.L.U32 R5, R12, 0x1f, RZ ;  /* 0x0000001f0c057819 */ /* 0x002fe200000006ff */
[----:B------:R-:W-:Y:S01]  /*2b00*/  UIADD3 UR7, UPT, UPT, UR4, 0x70, URZ ;  /* 0x0000007004077890 */ /* 0x000fe2000fffe0ff */
[----:B------:R1:W-:Y:S05]  /*2b10*/  SYNCS.ARRIVE.TRANS64.RED.A1T0 RZ, [R4+URZ], RZ ;  /* 0x000000ff04ff79a7 */ /* 0x0003ea00081004ff */
[----:B------:R-:W-:Y:S01]  /*2b20*/  IMAD.U32 R7, RZ, RZ, UR7 ;  /* 0x00000007ff077e24 */ /* 0x000fe2000f8e00ff */
[----:B------:R-:W2:Y:S04]  /*2b30*/  SYNCS.PHASECHK.TRANS64.TRYWAIT P0, [UR4+0x80], R5 ;  /* 0x00008005ff0075a7 */ /* 0x000ea80008001104 */
[----:B------:R-:W-:Y:S01]  /*2b40*/  PRMT R6, R0, 0x654, R7 ;  /* 0x0000065400067816 */ /* 0x000fe20000000007 */
[----:B-1----:R-:W-:Y:S01]  /*2b50*/  @!P2 IMAD.MOV.U32 R4, RZ, RZ, 0x10 ;  /* 0x00000010ff04a424 */ /* 0x002fe200078e00ff */
[----:B--2---:R-:W-:Y:S06]  /*2b60*/  @!P0 BRA `(.L_x_47) ;  /* 0x0000006c00a88947 */ /* 0x004fec0003800000 */
.L_x_144:
[----:B------:R-:W-:Y:S01]  /*2b70*/  ULEA UR8, UR5, UR6, 0x4 ;  /* 0x0000000605087291 */ /* 0x000fe2000f8e20ff */
[----:B------:R-:W-:Y:S01]  /*2b80*/  SEL R3, R6, R3, !P2 ;  /* 0x0000000306037207 */ /* 0x000fe20005000000 */
[----:B------:R-:W-:Y:S01]  /*2b90*/  UIADD3 UR9, UPT, UPT, UR4, 0x70, URZ ;  /* 0x0000007004097890 */ /* 0x000fe2000fffe0ff */
[----:B-1----:R-:W-:Y:S01]  /*2ba0*/  LEA R2, R11, UR6, 0x3 ;  /* 0x000000060b027c11 */ /* 0x002fe2000f8e18ff */
[----:B------:R-:W-:Y:S01]  /*2bb0*/  UIADD3 UR8, UPT, UPT, UR8, 0x100, URZ ;  /* 0x0000010008087890 */ /* 0x000fe2000fffe0ff */
[----:B------:R-:W-:Y:S01]  /*2bc0*/  SHF.L.U32 R5, R10, 0x1f, RZ ;  /* 0x0000001f0a057819 */ /* 0x000fe200000006ff */
[----:B------:R1:W-:Y:S01]  /*2bd0*/  @!P2 SYNCS.ARRIVE.TRANS64.RED RZ, [R3+URZ], R4 ;  /* 0x0000000403ffa9a7 */ /* 0x0003e200080004ff */
[----:B------:R-:W-:Y:S01]  /*2be0*/  UIADD3 UR4, UPT, UPT, UR5, 0x1, URZ ;  /* 0x0000000105047890 */ /* 0x000fe2000fffe0ff */
[----:B------:R-:W-:-:S03]  /*2bf0*/  VIADD R8, R8, 0x1 ;  /* 0x0000000108087836 */ /* 0x000fc60000000000 */
[----:B------:R-:W-:Y:S02]  /*2c00*/  UISETP.NE.AND UP0, UPT, UR4, 0x2, UPT ;  /* 0x000000020400788c */ /* 0x000fe4000bf05270 */
[----:B------:R-:W-:Y:S06]  /*2c10*/  UGETNEXTWORKID.BROADCAST [UR8], [UR9] ;  /* 0x00000000080073ca */ /* 0x000fec0008000100 */
[----:B------:R-:W-:Y:S01]  /*2c20*/  USEL UR7, URZ, 0x1, UP0 ;  /* 0x00000001ff077887 */ /* 0x000fe20008000000 */
[----:B------:R-:W-:Y:S01]  /*2c30*/  ISETP.NE.AND P0, PT, R8, 0x2, PT ;  /* 0x000000020800780c */ /* 0x000fe20003f05270 */
[----:B------:R-:W-:Y:S01]  /*2c40*/  USEL UR5, UR4, URZ, UP0 ;  /* 0x000000ff04057287 */ /* 0x000fe20008000000 */
[----:B------:R-:W2:Y:S03]  /*2c50*/  SYNCS.PHASECHK.TRANS64.TRYWAIT P1, [R2+URZ+0x70], R5 ;  /* 0x00007005020075a7 */ /* 0x000ea600080211ff */
[----:B------:R-:W-:Y:S01]  /*2c60*/  LOP3.LUT R12, R12, UR7, RZ, 0x3c, !PT ;  /* 0x000000070c0c7c12 */ /* 0x000fe2000f8e3cff */
[----:B-12---:R-:W-:Y:S07]  /*2c70*/  @!P1 BRA `(.L_x_48) ;  /* 0x0000006c007c9947 */ /* 0x006fee0003800000 */
.L_x_145:
[C---:B------:R-:W-:Y:S01]  /*2c80*/  LEA R4, R11.reuse, UR6, 0x4 ;  /* 0x000000060b047c11 */ /* 0x040fe2000f8e20ff */
[----:B-1----:R-:W-:Y:S01]  /*2c90*/  VIADD R2, R2, 0x80 ;  /* 0x0000008002027836 */ /* 0x002fe20000000000 */
[----:B------:R-:W-:Y:S01]  /*2ca0*/  SEL R8, R8, RZ, P0 ;  /* 0x000000ff08087207 */ /* 0x000fe20000000000 */
[----:B------:R-:W-:-:S03]  /*2cb0*/  VIADD R11, R11, 0x1 ;  /* 0x000000010b0b7836 */ /* 0x000fc60000000000 */
[----:B------:R-:W1:Y:S01]  /*2cc0*/  LDS.128 R4, [R4+0x100] ;  /* 0x0001000004047984 */ /* 0x000e620000000c00 */
[----:B------:R-:W-:Y:S02]  /*2cd0*/  PRMT R2, RZ, 0x654, R2 ;  /* 0x00000654ff027816 */ /* 0x000fe40000000002 */
[C---:B------:R-:W-:Y:S01]  /*2ce0*/  ISETP.NE.AND P1, PT, R11.reuse, 0x2, PT ;  /* 0x000000020b00780c */ /* 0x040fe20003f25270 */
[----:B------:R-:W-:Y:S01]  /*2cf0*/  @!PT LDS RZ, [RZ] ;  /* 0x00000000fffff984 */ /* 0x000fe20000000800 */
[----:B------:R-:W-:Y:S01]  /*2d00*/  @!PT LDS RZ, [RZ] ;  /* 0x00000000fffff984 */ /* 0x000fe20000000800 */
[----:B------:R-:W-:Y:S01]  /*2d10*/  @!PT LDS RZ, [RZ] ;  /* 0x00000000fffff984 */ /* 0x000fe20000000800 */
[----:B------:R-:W-:Y:S01]  /*2d20*/  @!PT LDS RZ, [RZ] ;  /* 0x00000000fffff984 */ /* 0x000fe20000000800 */
[----:B------:R2:W-:Y:S06]  /*2d30*/  MEMBAR.ALL.CTA ;  /* 0x0000000000007992 */ /* 0x0005ec0000008000 */
[----:B--2---:R-:W2:Y:S01]  /*2d40*/  FENCE.VIEW.ASYNC.S ;  /* 0x00000000000073c6 */ /* 0x004ea20000000000 */
[----:B------:R-:W-:Y:S01]  /*2d50*/  SEL R11, R11, RZ, P1 ;  /* 0x000000ff0b0b7207 */ /* 0x000fe20000800000 */
[----:B--2---:R2:W-:Y:S01]  /*2d60*/  SYNCS.ARRIVE.TRANS64.RED.A1T0 RZ, [R2+URZ], RZ ;  /* 0x000000ff02ff79a7 */ /* 0x0045e200081004ff */
[----:B-1----:R-:W-:-:S02]  /*2d70*/  LOP3.LUT P3, RZ, R6, 0x1, RZ, 0xc0, !PT ;  /* 0x0000000106ff7812 */ /* 0x002fc4000786c0ff */
[----:B------:R-:W-:-:S04]  /*2d80*/  SEL R5, RZ, 0x1, P1 ;  /* 0x00000001ff057807 */ /* 0x000fc80000800000 */
[----:B------:R-:W-:Y:S02]  /*2d90*/  LOP3.LUT R10, R10, R5, RZ, 0x3c, !PT ;  /* 0x000000050a0a7212 */ /* 0x000fe400078e3cff */
[----:B--2---:R-:W-:-:S04]  /*2da0*/  SEL R2, RZ, 0x1, P0 ;  /* 0x00000001ff027807 */ /* 0x004fc80000000000 */
[----:B------:R-:W-:Y:S01]  /*2db0*/  LOP3.LUT R9, R9, R2, RZ, 0x3c, !PT ;  /* 0x0000000209097212 */ /* 0x000fe200078e3cff */
[----:B------:R-:W-:Y:S06]  /*2dc0*/  @P3 BRA `(.L_x_49) ;  /* 0xfffffffc002c3947 */ /* 0x000fec000383ffff */
[----:B------:R-:W-:Y:S01]  /*2dd0*/  ULEA UR4, UR5, UR6, 0x3 ;  /* 0x0000000605047291 */ /* 0x000fe2000f8e18ff */
[----:B------:R-:W-:-:S08]  /*2de0*/  SHF.L.U32 R3, R12, 0x1f, RZ ;  /* 0x0000001f0c037819 */ /* 0x000fd000000006ff */
[----:B------:R-:W1:Y:S02]  /*2df0*/  SYNCS.PHASECHK.TRANS64 P0, [UR4+0x80], R3 ;  /* 0x00008003ff0075a7 */ /* 0x000e640008001004 */
[----:B-1----:R-:W-:Y:S05]  /*2e00*/  @P0 BRA `(.L_x_50) ;  /* 0x0000000000080947 */ /* 0x002fea0003800000 */
[----:B------:R-:W1:Y:S02]  /*2e10*/  SYNCS.PHASECHK.TRANS64.TRYWAIT P0, [UR4+0x80], R3 ;  /* 0x00008003ff0075a7 */ /* 0x000e640008001104 */
[----:B-1----:R-:W-:Y:S05]  /*2e20*/  @!P0 BRA `(.L_x_51) ;  /* 0x0000006c00248947 */ /* 0x002fea0003800000 */
.L_x_50:
[----:B------:R-:W-:-:S04]  /*2e30*/  UIADD3 UR7, UPT, UPT, UR5, 0x1, URZ ;  /* 0x0000000105077890 */ /* 0x000fc8000fffe0ff */
[----:B------:R-:W-:-:S04]  /*2e40*/  UISETP.NE.AND UP0, UPT, UR7, 0x2, UPT ;  /* 0x000000020700788c */ /* 0x000fc8000bf05270 */
[----:B------:R-:W-:Y:S02]  /*2e50*/  USEL UR8, URZ, 0x1, UP0 ;  /* 0x00000001ff087887 */ /* 0x000fe40008000000 */
[----:B------:R-:W-:-:S04]  /*2e60*/  USEL UR7, UR7, URZ, UP0 ;  /* 0x000000ff07077287 */ /* 0x000fc80008000000 */
[----:B------:R-:W-:Y:S01]  /*2e70*/  ULEA UR7, UR7, UR6, 0x3 ;  /* 0x0000000607077291 */ /* 0x000fe2000f8e18ff */
[----:B-1----:R-:W-:-:S04]  /*2e80*/  LOP3.LUT R3, R12, UR8, RZ, 0x3c, !PT ;  /* 0x000000080c037c12 */ /* 0x002fc8000f8e3cff */
[----:B------:R-:W-:-:S04]  /*2e90*/  SHF.L.U32 R0, R3, 0x1f, RZ ;  /* 0x0000001f03007819 */ /* 0x000fc800000006ff */
[----:B------:R-:W1:Y:S02]  /*2ea0*/  SYNCS.PHASECHK.TRANS64 P0, [UR7+0x80], R0 ;  /* 0x00008000ff0075a7 */ /* 0x000e640008001007 */
[----:B-1----:R-:W-:Y:S05]  /*2eb0*/  @P0 EXIT ;  /* 0x000000000000094d */ /* 0x002fea0003800000 */
[----:B------:R-:W-:Y:S02]  /*2ec0*/  SHF.L.U32 R3, R3, 0x1f, RZ ;  /* 0x0000001f03037819 */ /* 0x000fe400000006ff */
[----:B------:R-:W-:-:S07]  /*2ed0*/  MOV R0, UR7 ;  /* 0x0000000700007c02 */ /* 0x000fce0008000f00 */
.L_x_52:
[----:B-1----:R1:W2:Y:S02]  /*2ee0*/  SYNCS.PHASECHK.TRANS64.TRYWAIT P0, [R0+URZ+0x80], R3 ;  /* 0x00008003000075a7 */ /* 0x0022a400080011ff */
[----:B--2---:R-:W-:Y:S05]  /*2ef0*/  @!P0 NANOSLEEP.SYNCS 0x989680 ;  /* 0x009896800000895d */ /* 0x004fea0003900000 */
[----:B------:R-:W2:Y:S02]  /*2f00*/  @!P0 SYNCS.PHASECHK.TRANS64 P0, [R0+URZ+0x80], R3 ;  /* 0x00008003000085a7 */ /* 0x000ea400080010ff */
[----:B--2---:R-:W-:Y:S05]  /*2f10*/  @P0 EXIT ;  /* 0x000000000000094d */ /* 0x004fea0003800000 */
[----:B------:R-:W-:Y:S05]  /*2f20*/  BRA `(.L_x_52) ;  /* 0xfffffffc00ec7947 */ /* 0x000fea000383ffff */
.L_x_45:
[----:B------:R-:W-:Y:S05]  /*2f30*/  BRA.U UP4, `(.L_x_53) ;  /* 0x0000001104447547 */ /* 0x000fea000b800000 */
[----:B------:R-:W-:Y:S01]  /*2f40*/  UMOV UR4, 0x40 ;  /* 0x0000004000047882 */ /* 0x000fe20000000000 */
[----:B------:R-:W-:Y:S01]  /*2f50*/  NOP ;  /* 0x0000000000007918 */ /* 0x000fe20000000000 */
[----:B------:R-:W-:Y:S01]  /*2f60*/  ULEA UR5, UR47, UR4, 0x18 ;  /* 0x000000042f057291 */ /* 0x000fe2000f8ec0ff */
[----:B------:R-:W-:Y:S02]  /*2f70*/  UMOV UR6, 0x400 ;  /* 0x0000040000067882 */ /* 0x000fe40000000000 */
[----:B------:R-:W-:-:S06]  /*2f80*/  ULEA UR6, UR47, UR6, 0x18 ;  /* 0x000000062f067291 */ /* 0x000fcc000f8ec0ff */
[----:B------:R-:W1:Y:S02]  /*2f90*/  LDS.U8 R0, [UR5+0x1c] ;  /* 0x00001c05ff007984 */ /* 0x000e640008000000 */
[----:B-1----:R-:W-:-:S13]  /*2fa0*/  ISETP.NE.AND P0, PT, R0, RZ, PT ;  /* 0x000000ff0000720c */ /* 0x002fda0003f05270 */
[----:B------:R-:W-:Y:S05]  /*2fb0*/  @P0 BRA `(.L_x_54) ;  /* 0x0000000000580947 */ /* 0x000fea0003800000 */
[----:B------:R-:W-:-:S13]  /*2fc0*/  ELECT P0, URZ, PT ;  /* 0x0000000000ff782f */ /* 0x000fda0003800000 */
[----:B------:R-:W-:Y:S05]  /*2fd0*/  @!P0 BRA `(.L_x_55) ;  /* 0x0000000000608947 */ /* 0x000fea0003800000 */
[----:B------:R-:W-:Y:S01]  /*2fe0*/  UMOV UR4, 0x10 ;  /* 0x0000001000047882 */ /* 0x000fe20000000000 */
[----:B------:R-:W-:Y:S01]  /*2ff0*/  HFMA2 R0, -RZ, RZ, 0, 5.9604644775390625e-08 ;  /* 0x00000001ff007431 */ /* 0x000fe200000001ff */
[----:B------:R-:W-:-:S03]  /*3000*/  MOV R3, 0xffff ;  /* 0x0000ffff00037802 */ /* 0x000fc60000000f00 */
[----:B------:R-:W-:Y:S04]  /*3010*/  DEPBAR.LE SB1, 0x36 ;  /* 0x00009d800000791a */ /* 0x000fe80000000000 */
[----:B------:R-:W1:Y:S02]  /*3020*/  UTCATOMSWS.FIND_AND_SET.ALIGN UP0, UR4, UR4 ;  /* 0x00000004000475e3 */ /* 0x000e640008000800 */
[----:B-1----:R-:W-:Y:S01]  /*3030*/  MOV R4, UR4 ;  /* 0x0000000400047c02 */ /* 0x002fe20008000f00 */
[----:B------:R-:W-:Y:S06]  /*3040*/  BRA.U UP0, `(.L_x_56) ;  /* 0x0000000100187547 */ /* 0x000fec000b800000 */
.L_x_57:
[----:B------:R-:W-:Y:S05]  /*3050*/  NANOSLEEP 0x64 ;  /* 0x000000640000795d */ /* 0x000fea0003800000 */
[----:B------:R-:W-:-:S05]  /*3060*/  UMOV UR4, 0x10 ;  /* 0x0000001000047882 */ /* 0x000fca0000000000 */
[----:B------:R-:W-:Y:S04]  /*3070*/  DEPBAR.LE SB1, 0x36 ;  /* 0x00009d800000791a */ /* 0x000fe80000000000 */
[----:B------:R-:W1:Y:S02]  /*3080*/  UTCATOMSWS.FIND_AND_SET.ALIGN UP0, UR4, UR4 ;  /* 0x00000004000475e3 */ /* 0x000e640008000800 */
[----:B-1----:R-:W-:Y:S01]  /*3090*/  MOV R4, UR4 ;  /* 0x0000000400047c02 */ /* 0x002fe20008000f00 */
[----:B------:R-:W-:Y:S05]  /*30a0*/  BRA.U !UP0, `(.L_x_57) ;  /* 0xfffffffd08e87547 */ /* 0x000fea000b83ffff */
.L_x_56:
[-C--:B------:R-:W-:Y:S02]  /*30b0*/  SHF.L.U32 R3, R3, R4.reuse, RZ ;  /* 0x0000000403037219 */ /* 0x080fe400000006ff */
[----:B------:R-:W-:Y:S01]  /*30c0*/  SHF.L.U32 R0, R0, R4, RZ ;  /* 0x0000000400007219 */ /* 0x000fe200000006ff */
[----:B------:R-:W-:Y:S02]  /*30d0*/  IMAD.SHL.U32 R4, R4, 0x20, RZ ;  /* 0x0000002004047824 */ /* 0x000fe400078e00ff */
[----:B------:R1:W-:Y:S04]  /*30e0*/  ATOMS.OR RZ, [UR5+0x14], R3 ;  /* 0x00001403ffff798c */ /* 0x0003e8000b000005 */
[----:B------:R1:W-:Y:S04]  /*30f0*/  ATOMS.OR RZ, [UR5+0x18], R0 ;  /* 0x00001800ffff798c */ /* 0x0003e8000b000005 */
[----:B------:R1:W-:Y:S01]  /*3100*/  STS [UR6+0x120], R4 ;  /* 0x00012004ff007988 */ /* 0x0003e20008000806 */
[----:B------:R-:W-:Y:S05]  /*3110*/  BRA `(.L_x_55) ;  /* 0x0000000000107947 */ /* 0x000fea0003800000 */
.L_x_54:
[----:B------:R-:W-:Y:S02]  /*3120*/  MOV R0, 0xffffffff ;  /* 0xffffffff00007802 */ /* 0x000fe40000000f00 */
[----:B------:R-:W-:-:S03]  /*3130*/  MOV R4, 0x3160 ;  /* 0x0000316000047802 */ /* 0x000fc60000000f00 */
[----:B------:R1:W-:Y:S04]  /*3140*/  STS [UR6+0x120], R0 ;  /* 0x00012000ff007988 */ /* 0x0003e80008000806 */
[----:B-1---5:R-:W-:Y:S05]  /*3150*/  CALL.REL.NOINC `($__internal_1_$__cuda_sm10x_tcgen05_guardrail_trap_phase_invalid_during_alloc) ;  /* 0x0000007000707944 */ /* 0x022fea0003c00000 */
.L_x_55:
[----:B------:R-:W-:Y:S05]  /*3160*/  WARPSYNC.ALL ;  /* 0x0000000000007948 */ /* 0x000fea0003800000 */
[----:B------:R-:W2:Y:S01]  /*3170*/  S2UR UR4, SR_CgaCtaId ;  /* 0x00000000000479c3 */ /* 0x000ea20000008800 */
[----:B------:R-:W-:Y:S01]  /*3180*/  UMOV UR41, 0x400 ;  /* 0x0000040000297882 */ /* 0x000fe20000000000 */
[----:B------:R-:W-:-:S06]  /*3190*/  NOP ;  /* 0x0000000000007918 */ /* 0x000fcc0000000000 */
[----:B------:R-:W-:Y:S06]  /*31a0*/  BAR.ARV 0x6, 0xa0 ;  /* 0x0182800000007b1d */ /* 0x000fec0000002000 */
[----:B------:R-:W3:Y:S01]  /*31b0*/  LDCU UR6, c[0x0][0x38c] ;  /* 0x00007180ff0677ac */ /* 0x000ee20008000800 */
[----:B------:R-:W-:Y:S01]  /*31c0*/  LOP3.LUT R2, R2, 0xffff, RZ, 0xc0, !PT ;  /* 0x0000ffff02027812 */ /* 0x000fe200078ec0ff */
[----:B------:R-:W-:Y:S01]  /*31d0*/  IMAD.MOV.U32 R11, RZ, RZ, 0x1 ;  /* 0x00000001ff0b7424 */ /* 0x000fe200078e00ff */
[----:B------:R-:W-:Y:S01]  /*31e0*/  CS2R R8, SRZ ;  /* 0x0000000000087805 */ /* 0x000fe2000001ff00 */
[----:B------:R-:W4:Y:S01]  /*31f0*/  LDCU UR7, c[0x0][0x38c] ;  /* 0x00007180ff0777ac */ /* 0x000f220008000800 */
[----:B------:R-:W-:Y:S01]  /*3200*/  R2UR UR42, R2 ;  /* 0x00000000022a72ca */ /* 0x000fe200000e0000 */
[----:B------:R-:W-:Y:S01]  /*3210*/  IMAD.MOV.U32 R10, RZ, RZ, RZ ;  /* 0x000000ffff0a7224 */ /* 0x000fe200078e00ff */
[----:B------:R-:W-:Y:S01]  /*3220*/  UMOV UR45, URZ ;  /* 0x000000ff002d7c82 */ /* 0x000fe20008000000 */
[----:B------:R-:W-:Y:S01]  /*3230*/  UMOV UR39, URZ ;  /* 0x000000ff00277c82 */ /* 0x000fe20008000000 */
[----:B--2---:R-:W-:Y:S01]  /*3240*/  ULEA UR41, UR4, UR41, 0x18 ;  /* 0x0000002904297291 */ /* 0x004fe2000f8ec0ff */
[----:B------:R-:W-:Y:S01]  /*3250*/  UMOV UR62, 0x0 ;  /* 0x00000000003e7882 */ /* 0x000fe20000000000 */
[----:B------:R-:W-:-:S02]  /*3260*/  UMOV UR63, 0x4400010 ;  /* 0x04400010003f7882 */ /* 0x000fc40000000000 */
[----:B------:R-:W-:Y:S02]  /*3270*/  UIADD3 UR5, UPT, UPT, UR41, 0x8800, URZ ;  /* 0x0000880029057890 */ /* 0x000fe4000fffe0ff */
[----:B------:R-:W-:Y:S02]  /*3280*/  UIADD3 UR4, UPT, UPT, UR41, 0x10800, URZ ;  /* 0x0001080029047890 */ /* 0x000fe4000fffe0ff */
[----:B---3--:R-:W-:Y:S01]  /*3290*/  UIADD3 UR6, UPT, UPT, UR6, 0x7f, URZ ;  /* 0x0000007f06067890 */ /* 0x008fe2000fffe0ff */
[----:B-1----:R-:W1:Y:S01]  /*32a0*/  LDS R0, [UR41+0x120] ;  /* 0x00012029ff007984 */ /* 0x002e620008000800 */
[----:B------:R-:W-:Y:S02]  /*32b0*/  USHF.R.U32.HI UR5, URZ, 0x4, UR5 ;  /* 0x00000004ff057899 */ /* 0x000fe40008011605 */
[----:B------:R-:W-:Y:S02]  /*32c0*/  USHF.R.S32.HI UR47, URZ, 0x1f, UR6 ;  /* 0x0000001fff2f7899 */ /* 0x000fe40008011406 */
[----:B------:R-:W-:-:S02]  /*32d0*/  USHF.R.U32.HI UR4, URZ, 0x4, UR4 ;  /* 0x00000004ff047899 */ /* 0x000fc40008011604 */
[----:B------:R-:W-:Y:S02]  /*32e0*/  ULEA.HI UR47, UR47, UR6, URZ, 0x7 ;  /* 0x000000062f2f7291 */ /* 0x000fe4000f8f38ff */
[----:B------:R-:W-:Y:S02]  /*32f0*/  ULOP3.LUT UR5, UR5, 0x3fff, URZ, 0xc0, !UPT ;  /* 0x00003fff05057892 */ /* 0x000fe4000f8ec0ff */
[----:B------:R-:W-:Y:S02]  /*3300*/  USHF.R.S32.HI UR47, URZ, 0x7, UR47 ;  /* 0x00000007ff2f7899 */ /* 0x000fe4000801142f */
[----:B------:R-:W-:Y:S02]  /*3310*/  ULOP3.LUT UR4, UR4, 0x3fff, URZ, 0xc0, !UPT ;  /* 0x00003fff04047892 */ /* 0x000fe4000f8ec0ff */
[----:B------:R-:W-:Y:S01]  /*3320*/  UISETP.LT.AND UP0, UPT, UR47, 0x1, UPT ;  /* 0x000000012f00788c */ /* 0x000fe2000bf01270 */
[----:B------:R-:W-:Y:S01]  /*3330*/  UMOV UR60, 0x0 ;  /* 0x00000000003c7882 */ /* 0x000fe20000000000 */
[----:B------:R-:W-:-:S02]  /*3340*/  UMOV UR61, 0x4400010 ;  /* 0x04400010003d7882 */ /* 0x000fc40000000000 */
[----:B------:R-:W-:Y:S01]  /*3350*/  USEL UR64, UR47, 0x1, !UP0 ;  /* 0x000000012f407887 */ /* 0x000fe2000c000000 */
[----:B------:R-:W-:Y:S01]  /*3360*/  UMOV UR58, 0x0 ;  /* 0x00000000003a7882 */ /* 0x000fe20000000000 */
[----:B------:R-:W-:Y:S01]  /*3370*/  UMOV UR59, 0x4400010 ;  /* 0x04400010003b7882 */ /* 0x000fe20000000000 */
[----:B------:R-:W-:Y:S01]  /*3380*/  UMOV UR56, 0x0 ;  /* 0x0000000000387882 */ /* 0x000fe20000000000 */
[----:B------:R-:W-:Y:S01]  /*3390*/  UMOV UR57, 0x4400010 ;  /* 0x0440001000397882 */ /* 0x000fe20000000000 */
[----:B------:R-:W-:Y:S01]  /*33a0*/  UMOV UR54, 0x0 ;  /* 0x0000000000367882 */ /* 0x000fe20000000000 */
[----:B------:R-:W-:Y:S01]  /*33b0*/  UMOV UR55, 0x4400010 ;  /* 0x0440001000377882 */ /* 0x000fe20000000000 */
[----:B------:R-:W-:Y:S01]  /*33c0*/  UMOV UR52, 0x0 ;  /* 0x0000000000347882 */ /* 0x000fe20000000000 */
[----:B------:R-:W-:Y:S01]  /*33d0*/  UMOV UR53, 0x4400010 ;  /* 0x0440001000357882 */ /* 0x000fe20000000000 */
[----:B------:R-:W-:Y:S02]  /*33e0*/  ULOP3.LUT UR43, UR5, 0x10000, URZ, 0xfc, !UPT ;  /* 0x00010000052b7892 */ /* 0x000fe4000f8efcff */
[----:B------:R-:W-:-:S02]  /*33f0*/  ULOP3.LUT UR44, UR4, 0x10000, URZ, 0xfc, !UPT ;  /* 0x00010000042c7892 */ /* 0x000fc4000f8efcff */
[----:B------:R-:W-:Y:S02]  /*3400*/  UIADD3 UR64, UPT, UPT, -UR64, URZ, URZ ;  /* 0x000000ff40407290 */ /* 0x000fe4000fffe1ff */
[----:B----4-:R-:W-:Y:S01]  /*3410*/  UISETP.GE.AND UP4, UPT, UR7, 0x1, UPT ;  /* 0x000000010700788c */ /* 0x010fe2000bf86270 */
[----:B------:R-:W-:Y:S01]  /*3420*/  UMOV UR50, 0x0 ;  /* 0x0000000000327882 */ /* 0x000fe20000000000 */
[----:B------:R-:W-:Y:S01]  /*3430*/  UMOV UR51, 0x4400010 ;  /* 0x0440001000337882 */ /* 0x000fe20000000000 */
[----:B------:R-:W-:Y:S01]  /*3440*/  UMOV UR48, 0x0 ;  /* 0x0000000000307882 */ /* 0x000fe20000000000 */
[----:B-1----:R-:W-:Y:S01]  /*3450*/  R2UR UR65, R0 ;  /* 0x00000000004172ca */ /* 0x002fe200000e0000 */
[----:B------:R-:W-:-:S14]  /*3460*/  UMOV UR49, 0x4400010 ;  /* 0x0440001000317882 */ /* 0x000fdc0000000000 */
.L_x_64:
[----:B------:R-:W-:Y:S02]  /*3470*/  LEA R0, R10, UR41, 0x3 ;  /* 0x000000290a007c11 */ /* 0x000fe4000f8e18ff */
[----:B------:R-:W-:Y:S02]  /*3480*/  SHF.L.U32 R5, R9, 0x1f, RZ ;  /* 0x0000001f09057819 */ /* 0x000fe400000006ff */
[----:B------:R-:W-:Y:S01]  /*3490*/  PLOP3.LUT P0, PT, PT, PT, UP4, 0x80, 0x8 ;  /* 0x000000000008781c */ /* 0x000fe20003f0f048 */
[----:B------:R-:W-:Y:S01]  /*34a0*/  VIADD R3, R0, 0x80 ;  /* 0x0000008000037836 */ /* 0x000fe20000000000 */
[----:B-1----:R-:W1:Y:S02]  /*34b0*/  SYNCS.PHASECHK.TRANS64.TRYWAIT P1, [R0+URZ+0x70], R5 ;  /* 0x00007005000075a7 */ /* 0x002e6400080211ff */
[----:B-1-3--:R-:W-:Y:S09]  /*34c0*/  @!P1 BRA `(.L_x_58) ;  /* 0x0000006400949947 */ /* 0x00aff20003800000 */
.L_x_147:
[----:B------:R-:W-:Y:S01]  /*34d0*/  LEA R4, R10, UR41, 0x4 ;  /* 0x000000290a047c11 */ /* 0x000fe2000f8e20ff */
[----:B------:R-:W-:Y:S01]  /*34e0*/  @UP4 ULEA UR4, UR39, UR41, 0x3 ;  /* 0x0000002927044291 */ /* 0x000fe2000f8e18ff */
[----:B------:R-:W-:Y:S01]  /*34f0*/  PLOP3.LUT P2, PT, PT, PT, PT, 0x80, 0x8 ;  /* 0x000000000008781c */ /* 0x000fe20003f4f070 */
[----:B------:R-:W-:Y:S01]  /*3500*/  ULEA UR46, UR45, UR41, 0x3 ;  /* 0x000000292d2e7291 */ /* 0x000fe2000f8e18ff */
[----:B------:R-:W-:Y:S02]  /*3510*/  PRMT R3, RZ, 0x654, R3 ;  /* 0x00000654ff037816 */ /* 0x000fe40000000003 */
[----:B-1----:R-:W1:Y:S01]  /*3520*/  LDS.128 R4, [R4+0x100] ;  /* 0x0001000004047984 */ /* 0x002e620000000c00 */
[----:B------:R-:W-:Y:S02]  /*3530*/  @P0 SHF.L.U32 R2, R8, 0x1f, RZ ;  /* 0x0000001f08020819 */ /* 0x000fe400000006ff */
[----:B------:R-:W-:Y:S01]  /*3540*/  SHF.L.U32 R0, R11, 0x1f, RZ ;  /* 0x0000001f0b007819 */ /* 0x000fe200000006ff */
[----:B------:R-:W-:Y:S01]  /*3550*/  @!PT LDS RZ, [RZ] ;  /* 0x00000000fffff984 */ /* 0x000fe20000000800 */
[----:B------:R-:W-:Y:S01]  /*3560*/  @!PT LDS RZ, [RZ] ;  /* 0x00000000fffff984 */ /* 0x000fe20000000800 */
[----:B------:R-:W-:Y:S01]  /*3570*/  @!PT LDS RZ, [RZ] ;  /* 0x00000000fffff984 */ /* 0x000fe20000000800 */
[----:B------:R-:W-:Y:S01]  /*3580*/  @!PT LDS RZ, [RZ] ;  /* 0x00000000fffff984 */ /* 0x000fe20000000800 */
[----:B------:R2:W-:Y:S06]  /*3590*/  MEMBAR.ALL.CTA ;  /* 0x0000000000007992 */ /* 0x0005ec0000008000 */
[----:B--2---:R-:W2:Y:S02]  /*35a0*/  FENCE.VIEW.ASYNC.S ;  /* 0x00000000000073c6 */ /* 0x004ea40000000000 */
[----:B--2---:R2:W-:Y:S01]  /*35b0*/  SYNCS.ARRIVE.TRANS64.RED.A1T0 RZ, [R3+URZ], RZ ;  /* 0x000000ff03ff79a7 */ /* 0x0045e200081004ff */
[----:B------:R2:W3:Y:S01]  /*35c0*/  @P0 SYNCS.PHASECHK.TRANS64.TRYWAIT P2, [UR4], R2 ;  /* 0x00000002ff0005a7 */ /* 0x0004e20008041104 */
[----:B------:R-:W-:Y:S01]  /*35d0*/  ULEA.HI UR4, UR45, UR45, URZ, 0x1 ;  /* 0x0000002d2d047291 */ /* 0x000fe2000f8f08ff */
[----:B-1----:R-:W-:-:S03]  /*35e0*/  LOP3.LUT P1, RZ, R6, 0x1, RZ, 0xc0, !PT ;  /* 0x0000000106ff7812 */ /* 0x002fc6000782c0ff */
[----:B------:R-:W-:Y:S02]  /*35f0*/  USHF.L.U32 UR5, UR4, 0x7, URZ ;  /* 0x0000000704057899 */ /* 0x000fe400080006ff */
[----:B------:R-:W-:Y:S02]  /*3600*/  ULOP3.LUT UR36, UR4, 0xffe, URZ, 0xc0, !UPT ;  /* 0x00000ffe04247892 */ /* 0x000fe4000f8ec0ff */
[----:B------:R-:W-:Y:S02]  /*3610*/  ULOP3.LUT UR4, UR5, 0xffffff00, URZ, 0xc0, !UPT ;  /* 0xffffff0005047892 */ /* 0x000fe4000f8ec0ff */
[----:B------:R-:W-:Y:S02]  /*3620*/  UIADD3 UR36, UPT, UPT, -UR36, UR45, URZ ;  /* 0x0000002d24247290 */ /* 0x000fe4000fffe1ff */
[----:B------:R-:W-:Y:S01]  /*3630*/  UIADD3 UR4, UPT, UPT, UR65, UR4, URZ ;  /* 0x0000000441047290 */ /* 0x000fe2000fffe0ff */
[----:B------:R-:W1:Y:S03]  /*3640*/  SYNCS.PHASECHK.TRANS64.TRYWAIT P0, [UR46+0xb0], R0 ;  /* 0x0000b000ff0075a7 */ /* 0x000e66000800112e */
[----:B------:R-:W-:Y:S01]  /*3650*/  ULEA UR36, UR36, UR4, 0x14 ;  /* 0x0000000424247291 */ /* 0x000fe2000f8ea0ff */
[----:B-123--:R-:W-:Y:S11]  /*3660*/  @!P0 BRA `(.L_x_59) ;  /* 0x0000006400408947 */ /* 0x00eff60003800000 */
.L_x_149:
[----:B------:R-:W-:Y:S01]  /*3670*/  IADD3 R10, PT, PT, R10, 0x1, RZ ;  /* 0x000000010a0a7810 */ /* 0x000fe20007ffe0ff */
[----:B------:R-:W-:Y:S06]  /*3680*/  BRA.U !UP4, `(.L_x_60) ;  /* 0x000000050c107547 */ /* 0x000fec000b800000 */
[----:B------:R-:W-:Y:S01]  /*3690*/  UPLOP3.LUT UP2, UPT, UPT, UPT, UPT, 0x40, 0x4 ;  /* 0x000000000004789c */ /* 0x000fe20003f4e870 */
[----:B------:R-:W-:Y:S01]  /*36a0*/  UMOV UR38, UR64 ;  /* 0x0000004000267c82 */ /* 0x000fe20008000000 */
[----:B------:R-:W-:Y:S01]  /*36b0*/  UMOV UR37, UR47 ;  /* 0x0000002f00257c82 */ /* 0x000fe20008000000 */
[----:B------:R-:W-:-:S08]  /*36c0*/  UMOV UR5, UR39 ;  /* 0x0000002700057c82 */ /* 0x000fd00008000000 */
.L_x_63:
[----:B------:R-:W-:Y:S02]  /*36d0*/  UIADD3 UR38, UPT, UPT, UR38, 0x1, URZ ;  /* 0x0000000126267890 */ /* 0x000fe4000fffe0ff */
[----:B------:R-:W-:Y:S02]  /*36e0*/  ULEA UR7, UR5, UR41, 0x3 ;  /* 0x0000002905077291 */ /* 0x000fe4000f8e18ff */
[----:B------:R-:W-:Y:S01]  /*36f0*/  UISETP.NE.AND UP3, UPT, UR38, URZ, UPT ;  /* 0x000000ff2600728c */ /* 0x000fe2000bf65270 */
[----:B--23--:R-:W-:Y:S10]  /*3700*/  @P2 BRA `(.L_x_61) ;  /* 0x00000000000c2947 */ /* 0x00cff40003800000 */
[----:B-1----:R-:W-:Y:S04]  /*3710*/  SHF.L.U32 R3, R8, 0x1f, RZ ;  /* 0x0000001f08037819 */ /* 0x002fe800000006ff */
[----:B------:R-:W1:Y:S02]  /*3720*/  SYNCS.PHASECHK.TRANS64.TRYWAIT P0, [UR7], R3 ;  /* 0x00000003ff0075a7 */ /* 0x000e640008001107 */
[----:B-1----:R-:W-:Y:S05]  /*3730*/  @!P0 BRA `(.L_x_62) ;  /* 0x0000006400248947 */ /* 0x002fea0003800000 */
.L_x_61:
[----:B------:R-:W-:Y:S01]  /*3740*/  UISETP.NE.AND UP0, UPT, UR37, 0x1, UPT ;  /* 0x000000012500788c */ /* 0x000fe2000bf05270 */
[----:B------:R-:W-:Y:S01]  /*3750*/  PLOP3.LUT P2, PT, PT, PT, PT, 0x80, 0x8 ;  /* 0x000000000008781c */ /* 0x000fe20003f4f070 */
[----:B------:R-:W-:Y:S02]  /*3760*/  UIADD3 UR4, UPT, UPT, UR5, 0x1, URZ ;  /* 0x0000000105047890 */ /* 0x000fe4000fffe0ff */
[----:B------:R-:W-:Y:S02]  /*3770*/  UIADD3 UR40, UPT, UPT, UR7, 0x10, URZ ;  /* 0x0000001007287890 */ /* 0x000fe4000fffe0ff */
[----:B------:R-:W-:Y:S01]  /*3780*/  UISETP.NE.AND UP1, UPT, UR4, 0x2, UPT ;  /* 0x000000020400788c */ /* 0x000fe2000bf25270 */
[----:B------:R-:W-:Y:S01]  /*3790*/  PLOP3.LUT P0, PT, PT, PT, UP0, 0x80, 0x8 ;  /* 0x000000000008781c */ /* 0x000fe20003f0f008 */
[----:B------:R-:W-:Y:S02]  /*37a0*/  UIADD3 UR37, UPT, UPT, UR37, -0x1, URZ ;  /* 0xffffffff25257890 */ /* 0x000fe4000fffe0ff */
[----:B------:R-:W-:Y:S02]  /*37b0*/  USEL UR6, URZ, 0x1, UP1 ;  /* 0x00000001ff067887 */ /* 0x000fe40008800000 */
[----:B------:R-:W-:Y:S01]  /*37c0*/  USEL UR39, UR4, URZ, UP1 ;  /* 0x000000ff04277287 */ /* 0x000fe20008800000 */
[----:B------:R-:W-:Y:S01]  /*37d0*/  UMOV UR7, 0x40004040 ;  /* 0x4000404000077882 */ /* 0x000fe20000000000 */
[----:B------:R-:W-:Y:S02]  /*37e0*/  UMOV UR35, 0x40004040 ;  /* 0x4000404000237882 */ /* 0x000fe40000000000 */
[----:B------:R-:W-:Y:S01]  /*37f0*/  @UP0 ULEA UR4, UR39, UR41, 0x3 ;  /* 0x0000002927040291 */ /* 0x000fe2000f8e18ff */
[----:B------:R-:W-:Y:S01]  /*3800*/  LOP3.LUT R8, R8, UR6, RZ, 0x3c, !PT ;  /* 0x0000000608087c12 */ /* 0x000fe2000f8e3cff */
[----:B------:R-:W-:Y:S01]  /*3810*/  ULEA UR6, UR5, UR44, 0xc ;  /* 0x0000002c05067291 */ /* 0x000fe2000f8e60ff */
[----:B------:R-:W-:Y:S02]  /*3820*/  UMOV UR33, 0x40004040 ;  /* 0x4000404000217882 */ /* 0x000fe40000000000 */
[----:B-1----:R-:W-:Y:S01]  /*3830*/  @P0 SHF.L.U32 R0, R8, 0x1f, RZ ;  /* 0x0000001f08000819 */ /* 0x002fe200000006ff */
[----:B------:R-:W-:Y:S02]  /*3840*/  UIADD3 UR34, UPT, UPT, UR6, 0x2, URZ ;  /* 0x0000000206227890 */ /* 0x000fe4000fffe0ff */
[----:B------:R-:W-:Y:S01]  /*3850*/  UIADD3 UR30, UPT, UPT, UR6, 0x4, URZ ;  /* 0x00000004061e7890 */ /* 0x000fe2000fffe0ff */
[----:B------:R2:W3:Y:S01]  /*3860*/  @P0 SYNCS.PHASECHK.TRANS64.TRYWAIT P2, [UR4], R0 ;  /* 0x00000000ff0005a7 */ /* 0x0004e20008041104 */
[----:B------:R-:W-:Y:S02]  /*3870*/  ULEA UR4, UR5, UR43, 0xa ;  /* 0x0000002b05047291 */ /* 0x000fe4000f8e50ff */
[----:B------:R-:W-:Y:S02]  /*3880*/  UIADD3 UR26, UPT, UPT, UR6, 0x6, URZ ;  /* 0x00000006061a7890 */ /* 0x000fe4000fffe0ff */
        /* <DEDUP_REMOVED lines=10> */
[----:B------:R-:W-:Y:S01]  /*3930*/  UIADD3 UR8, UPT, UPT, UR4, 0x206, URZ ;  /* 0x0000020604087890 */ /* 0x000fe2000fffe0ff */
[----:B------:R-:W-:Y:S01]  /*3940*/  UMOV UR5, 0x40004040 ;  /* 0x4000404000057882 */ /* 0x000fe20000000000 */
[----:B------:R-:W-:Y:S01]  /*3950*/  UMOV UR31, 0x40004040 ;  /* 0x40004040001f7882 */ /* 0x000fe20000000000 */
[----:B------:R1:W-:Y:S01]  /*3960*/  UTCHMMA gdesc[UR4], gdesc[UR6], tmem[UR36], tmem[UR62], idesc[UR63], UP2 ;  /* 0x00ff3e06040075ea */ /* 0x0003e20009000024 */
[----:B------:R-:W-:Y:S01]  /*3970*/  UPLOP3.LUT UP2, UPT, UPT, UPT, UPT, 0x80, 0x8 ;  /* 0x000000000008789c */ /* 0x000fe20003f4f070 */
[----:B------:R2:W-:Y:S01]  /*3980*/  UTCHMMA gdesc[UR32], gdesc[UR34], tmem[UR36], tmem[UR60], idesc[UR61], UPT ;  /* 0x00ff3c22200075ea */ /* 0x0005e2000b800024 */
[----:B------:R-:W-:Y:S01]  /*3990*/  UMOV UR29, 0x40004040 ;  /* 0x40004040001d7882 */ /* 0x000fe20000000000 */
[----:B------:R-:W-:Y:S01]  /*39a0*/  UMOV UR27, 0x40004040 ;  /* 0x40004040001b7882 */ /* 0x000fe20000000000 */
        /* <DEDUP_REMOVED lines=12> */
[----:B------:R-:W-:Y:S01]  /*3a70*/  UMOV UR9, 0x40004040 ;  /* 0x4000404000097882 */ /* 0x000fe20000000000 */
[----:B------:R2:W-:Y:S01]  /*3a80*/  UTCHMMA gdesc[UR12], gdesc[UR14], tmem[UR36], tmem[UR50], idesc[UR51], UPT ;  /* 0x00ff320e0c0075ea */ /* 0x0005e2000b800024 */
[----:B------:R2:W-:Y:S01]  /*3a90*/  UTCHMMA gdesc[UR8], gdesc[UR10], tmem[UR36], tmem[UR48], idesc[UR49], UPT ;  /* 0x00ff300a080075ea */ /* 0x0005e2000b800024 */
[----:B------:R2:W-:Y:S01]  /*3aa0*/  UTCBAR.MULTICAST [UR40], URZ, UR42 ;  /* 0x000000ff280073e9 */ /* 0x0005e2000800082a */
[----:B-1----:R-:W-:Y:S01]  /*3ab0*/  UMOV UR5, UR39 ;  /* 0x0000002700057c82 */ /* 0x002fe20008000000 */
[----:B------:R-:W-:Y:S05]  /*3ac0*/  BRA.U UP3, `(.L_x_63) ;  /* 0xfffffffd03007547 */ /* 0x000fea000b83ffff */
.L_x_60:
[----:B------:R-:W-:Y:S01]  /*3ad0*/  UIADD3 UR4, UPT, UPT, UR45, 0x1, URZ ;  /* 0x000000012d047890 */ /* 0x000fe2000fffe0ff */
[C---:B------:R-:W-:Y:S01]  /*3ae0*/  ISETP.NE.AND P0, PT, R10.reuse, 0x2, PT ;  /* 0x000000020a00780c */ /* 0x040fe20003f05270 */
[----:B------:R-:W-:Y:S02]  /*3af0*/  UIADD3 UR5, UPT, UPT, UR46, 0x90, URZ ;  /* 0x000000902e057890 */ /* 0x000fe4000fffe0ff */
[----:B------:R-:W-:Y:S01]  /*3b00*/  UISETP.NE.AND UP0, UPT, UR4, 0x4, UPT ;  /* 0x000000040400788c */ /* 0x000fe2000bf05270 */
[----:B-12---:R-:W-:Y:S02]  /*3b10*/  SEL R0, RZ, 0x1, P0 ;  /* 0x00000001ff007807 */ /* 0x006fe40000000000 */
[----:B------:R-:W-:Y:S01]  /*3b20*/  SEL R10, R10, RZ, P0 ;  /* 0x000000ff0a0a7207 */ /* 0x000fe20000000000 */
[----:B------:R-:W-:Y:S01]  /*3b30*/  USEL UR6, URZ, 0x1, UP0 ;  /* 0x00000001ff067887 */ /* 0x000fe20008000000 */
[----:B------:R-:W-:Y:S01]  /*3b40*/  LOP3.LUT R9, R9, R0, RZ, 0x3c, !PT ;  /* 0x0000000009097212 */ /* 0x000fe200078e3cff */
[----:B------:R-:W-:Y:S01]  /*3b50*/  USEL UR45, UR4, URZ, UP0 ;  /* 0x000000ff042d7287 */ /* 0x000fe20008000000 */
[----:B------:R1:W-:Y:S03]  /*3b60*/  UTCBAR [UR5], URZ ;  /* 0x000000ff050073e9 */ /* 0x0003e600080000ff */
[----:B------:R-:W-:Y:S01]  /*3b70*/  LOP3.LUT R11, R11, UR6, RZ, 0x3c, !PT ;  /* 0x000000060b0b7c12 */ /* 0x000fe2000f8e3cff */
[----:B------:R-:W-:Y:S07]  /*3b80*/  @P1 BRA `(.L_x_64) ;  /* 0xfffffff800381947 */ /* 0x000fee000383ffff */
[----:B------:R-:W2:Y:S01]  /*3b90*/  S2UR UR8, SR_CgaCtaId ;  /* 0x00000000000879c3 */ /* 0x000ea20000008800 */
[----:B------:R-:W-:Y:S01]  /*3ba0*/  ELECT P0, URZ, PT ;  /* 0x0000000000ff782f */ /* 0x000fe20003800000 */
[----:B------:R-:W-:Y:S01]  /*3bb0*/  IMAD.MOV.U32 R0, RZ, RZ, 0x1 ;  /* 0x00000001ff007424 */ /* 0x000fe200078e00ff */
[----:B------:R-:W-:Y:S01]  /*3bc0*/  UIADD3 UR41, UPT, UPT, UR41, 0xb0, URZ ;  /* 0x000000b029297890 */ /* 0x000fe2000fffe0ff */
[----:B------:R-:W-:Y:S01]  /*3bd0*/  SHF.L.U32 R3, R11, 0x1f, RZ ;  /* 0x0000001f0b037819 */ /* 0x000fe200000006ff */
[----:B------:R-:W-:-:S03]  /*3be0*/  UMOV UR4, 0x40 ;  /* 0x0000004000047882 */ /* 0x000fc60000000000 */
[----:B------:R-:W-:Y:S01]  /*3bf0*/  UVIRTCOUNT.DEALLOC.SMPOOL 0x80 ;  /* 0x000000800000784c */ /* 0x000fe20000000000 */
[----:B--2---:R-:W-:Y:S02]  /*3c00*/  ULEA UR8, UR8, UR4, 0x18 ;  /* 0x0000000408087291 */ /* 0x004fe4000f8ec0ff */
[----:B------:R-:W-:-:S07]  /*3c10*/  ULEA UR4, UR45, UR41, 0x3 ;  /* 0x000000292d047291 */ /* 0x000fce000f8e18ff */
[----:B------:R2:W-:Y:S02]  /*3c20*/  @P0 STS.U8 [UR8+0x1c], R0 ;  /* 0x00001c00ff000988 */ /* 0x0005e40008000008 */
[----:B------:R-:W4:Y:S02]  /*3c30*/  SYNCS.PHASECHK.TRANS64.TRYWAIT P0, [UR4], R3 ;  /* 0x00000003ff0075a7 */ /* 0x000f240008001104 */
[----:B--2-4-:R-:W-:Y:S05]  /*3c40*/  @!P0 BRA `(.L_x_65) ;  /* 0x0000005c00f88947 */ /* 0x014fea0003800000 */
.L_x_152:
[----:B------:R-:W-:-:S04]  /*3c50*/  UIADD3 UR4, UPT, UPT, UR45, 0x1, URZ ;  /* 0x000000012d047890 */ /* 0x000fc8000fffe0ff */
[----:B------:R-:W-:-:S04]  /*3c60*/  UISETP.NE.AND UP0, UPT, UR4, 0x4, UPT ;  /* 0x000000040400788c */ /* 0x000fc8000bf05270 */
[----:B------:R-:W-:Y:S02]  /*3c70*/  USEL UR6, URZ, 0x1, UP0 ;  /* 0x00000001ff067887 */ /* 0x000fe40008000000 */
[----:B------:R-:W-:-:S04]  /*3c80*/  USEL UR4, UR4, URZ, UP0 ;  /* 0x000000ff04047287 */ /* 0x000fc80008000000 */
[----:B-1----:R-:W-:Y:S01]  /*3c90*/  ULEA UR5, UR4, UR41, 0x3 ;  /* 0x0000002904057291 */ /* 0x002fe2000f8e18ff */
[----:B------:R-:W-:-:S04]  /*3ca0*/  LOP3.LUT R2, R11, UR6, RZ, 0x3c, !PT ;  /* 0x000000060b027c12 */ /* 0x000fc8000f8e3cff */
[----:B--2---:R-:W-:-:S04]  /*3cb0*/  SHF.L.U32 R3, R2, 0x1f, RZ ;  /* 0x0000001f02037819 */ /* 0x004fc800000006ff */
[----:B------:R-:W1:Y:S02]  /*3cc0*/  SYNCS.PHASECHK.TRANS64.TRYWAIT P0, [UR5], R3 ;  /* 0x00000003ff0075a7 */ /* 0x000e640008001105 */
[----:B-1----:R-:W-:Y:S05]  /*3cd0*/  @!P0 BRA `(.L_x_66) ;  /* 0x0000005c00ec8947 */ /* 0x002fea0003800000 */
.L_x_154:
[----:B------:R-:W-:-:S04]  /*3ce0*/  UIADD3 UR4, UPT, UPT, UR4, 0x1, URZ ;  /* 0x0000000104047890 */ /* 0x000fc8000fffe0ff */
[----:B------:R-:W-:-:S04]  /*3cf0*/  UISETP.NE.AND UP0, UPT, UR4, 0x4, UPT ;  /* 0x000000040400788c */ /* 0x000fc8000bf05270 */
[----:B------:R-:W-:Y:S02]  /*3d00*/  USEL UR6, URZ, 0x1, UP0 ;  /* 0x00000001ff067887 */ /* 0x000fe40008000000 */
[----:B------:R-:W-:-:S04]  /*3d10*/  USEL UR4, UR4, URZ, UP0 ;  /* 0x000000ff04047287 */ /* 0x000fc80008000000 */
[----:B------:R-:W-:Y:S01]  /*3d20*/  ULEA UR5, UR4, UR41, 0x3 ;  /* 0x0000002904057291 */ /* 0x000fe2000f8e18ff */
[----:B------:R-:W-:-:S04]  /*3d30*/  LOP3.LUT R2, R2, UR6, RZ, 0x3c, !PT ;  /* 0x0000000602027c12 */ /* 0x000fc8000f8e3cff */
[----:B-1----:R-:W-:-:S04]  /*3d40*/  SHF.L.U32 R3, R2, 0x1f, RZ ;  /* 0x0000001f02037819 */ /* 0x002fc800000006ff */
[----:B------:R-:W1:Y:S02]  /*3d50*/  SYNCS.PHASECHK.TRANS64.TRYWAIT P0, [UR5], R3 ;  /* 0x00000003ff0075a7 */ /* 0x000e640008001105 */
[----:B-1----:R-:W-:Y:S05]  /*3d60*/  @!P0 BRA `(.L_x_67) ;  /* 0x0000005c00e08947 */ /* 0x002fea0003800000 */
.L_x_156:
[----:B------:R-:W-:-:S04]  /*3d70*/  UIADD3 UR4, UPT, UPT, UR4, 0x1, URZ ;  /* 0x0000000104047890 */ /* 0x000fc8000fffe0ff */
[----:B------:R-:W-:-:S04]  /*3d80*/  UISETP.NE.AND UP0, UPT, UR4, 0x4, UPT ;  /* 0x000000040400788c */ /* 0x000fc8000bf05270 */
[----:B------:R-:W-:Y:S02]  /*3d90*/  USEL UR5, URZ, 0x1, UP0 ;  /* 0x00000001ff057887 */ /* 0x000fe40008000000 */
[----:B------:R-:W-:-:S04]  /*3da0*/  USEL UR4, UR4, URZ, UP0 ;  /* 0x000000ff04047287 */ /* 0x000fc80008000000 */
[----:B------:R-:W-:Y:S01]  /*3db0*/  ULEA UR4, UR4, UR41, 0x3 ;  /* 0x0000002904047291 */ /* 0x000fe2000f8e18ff */
[----:B-1----:R-:W-:-:S04]  /*3dc0*/  LOP3.LUT R3, R2, UR5, RZ, 0x3c, !PT ;  /* 0x0000000502037c12 */ /* 0x002fc8000f8e3cff */
[----:B------:R-:W-:-:S04]  /*3dd0*/  SHF.L.U32 R3, R3, 0x1f, RZ ;  /* 0x0000001f03037819 */ /* 0x000fc800000006ff */
[----:B------:R-:W1:Y:S02]  /*3de0*/  SYNCS.PHASECHK.TRANS64.TRYWAIT P0, [UR4], R3 ;  /* 0x00000003ff0075a7 */ /* 0x000e640008001104 */
[----:B-1----:R-:W-:Y:S05]  /*3df0*/  @!P0 BRA `(.L_x_68) ;  /* 0x0000005c00d48947 */ /* 0x002fea0003800000 */
.L_x_158:
[----:B------:R-:W-:Y:S01]  /*3e00*/  NOP ;  /* 0x0000000000007918 */ /* 0x000fe20000000000 */
[----:B-1----:R-:W1:Y:S01]  /*3e10*/  LDS R0, [UR8+0x14] ;  /* 0x00001408ff007984 */ /* 0x002e620008000800 */
[----:B------:R-:W-:Y:S01]  /*3e20*/  ULOP3.LUT UR4, UR65, 0xffff, URZ, 0xc0, !UPT ;  /* 0x0000ffff41047892 */ /* 0x000fe2000f8ec0ff */
[----:B------:R-:W-:Y:S01]  /*3e30*/  UMOV UR5, 0xffff ;  /* 0x0000ffff00057882 */ /* 0x000fe20000000000 */
[----:B------:R-:W-:Y:S02]  /*3e40*/  UMOV UR6, 0x1 ;  /* 0x0000000100067882 */ /* 0x000fe40000000000 */
[----:B------:R-:W-:-:S04]  /*3e50*/  USHF.R.U32.HI UR4, URZ, 0x5, UR4 ;  /* 0x00000005ff047899 */ /* 0x000fc80008011604 */
[----:B------:R-:W-:Y:S02]  /*3e60*/  USHF.L.U32 UR5, UR5, UR4, URZ ;  /* 0x0000000405057299 */ /* 0x000fe400080006ff */
[----:B------:R-:W-:-:S04]  /*3e70*/  USHF.L.U32 UR4, UR6, UR4, URZ ;  /* 0x0000000406047299 */ /* 0x000fc800080006ff */
[----:B-1----:R-:W-:-:S04]  /*3e80*/  LOP3.LUT R0, R0, UR5, RZ, 0xc0, !PT ;  /* 0x0000000500007c12 */ /* 0x002fc8000f8ec0ff */
[----:B------:R-:W-:-:S13]  /*3e90*/  ISETP.NE.AND P0, PT, R0, UR5, PT ;  /* 0x0000000500007c0c */ /* 0x000fda000bf05270 */
[----:B------:R-:W-:Y:S05]  /*3ea0*/  @P0 BRA `(.L_x_69) ;  /* 0x0000000000580947 */ /* 0x000fea0003800000 */
[----:B------:R-:W1:Y:S02]  /*3eb0*/  LDS R0, [UR8+0x18] ;  /* 0x00001808ff007984 */ /* 0x000e640008000800 */
[----:B-1----:R-:W-:-:S04]  /*3ec0*/  LOP3.LUT R0, R0, UR4, RZ, 0xc0, !PT ;  /* 0x0000000400007c12 */ /* 0x002fc8000f8ec0ff */
[----:B------:R-:W-:-:S13]  /*3ed0*/  ISETP.NE.AND P0, PT, R0, UR4, PT ;  /* 0x0000000400007c0c */ /* 0x000fda000bf05270 */
[----:B------:R-:W-:Y:S05]  /*3ee0*/  @P0 BRA `(.L_x_70) ;  /* 0x00000000003c0947 */ /* 0x000fea0003800000 */
[----:B------:R-:W1:Y:S01]  /*3ef0*/  S2R R2, SR_LANEID ;  /* 0x0000000000027919 */ /* 0x000e620000000000 */
[----:B------:R-:W-:Y:S01]  /*3f00*/  ULOP3.LUT UR5, URZ, UR5, URZ, 0x33, !UPT ;  /* 0x00000005ff057292 */ /* 0x000fe2000f8e33ff */
[----:B------:R-:W-:Y:S01]  /*3f10*/  LOP3.LUT R4, RZ, UR4, RZ, 0x33, !PT ;  /* 0x00000004ff047c12 */ /* 0x000fe2000f8e33ff */
[----:B------:R-:W-:Y:S02]  /*3f20*/  VOTEU.ANY UR4, UPT, PT ;  /* 0x0000000000047886 */ /* 0x000fe400038e0100 */
[----:B------:R-:W-:Y:S01]  /*3f30*/  UFLO.U32 UR4, UR4 ;  /* 0x00000004000472bd */ /* 0x000fe200080e0000 */
[----:B------:R-:W2:Y:S01]  /*3f40*/  REDUX UR6, R4 ;  /* 0x00000000040673c4 */ /* 0x000ea20000000000 */
[----:B------:R-:W-:-:S06]  /*3f50*/  IMAD.U32 R0, RZ, RZ, UR5 ;  /* 0x00000005ff007e24 */ /* 0x000fcc000f8e00ff */
[----:B------:R4:W-:Y:S01]  /*3f60*/  UTCATOMSWS.AND URZ, UR5 ;  /* 0x0000000500ff79e3 */ /* 0x0009e20008000000 */
[----:B------:R-:W3:Y:S01]  /*3f70*/  REDUX UR7, R0 ;  /* 0x00000000000773c4 */ /* 0x000ee20000000000 */
[----:B-1----:R-:W-:Y:S01]  /*3f80*/  ISETP.EQ.U32.AND P0, PT, R2, UR4, PT ;  /* 0x0000000402007c0c */ /* 0x002fe2000bf02070 */
[----:B--2---:R-:W-:Y:S01]  /*3f90*/  IMAD.U32 R2, RZ, RZ, UR6 ;  /* 0x00000006ff027e24 */ /* 0x004fe2000f8e00ff */
[----:B---3--:R-:W-:-:S11]  /*3fa0*/  MOV R3, UR7 ;  /* 0x0000000700037c02 */ /* 0x008fd60008000f00 */
[----:B------:R4:W-:Y:S04]  /*3fb0*/  @P0 ATOMS.AND RZ, [UR8+0x14], R3 ;  /* 0x00001403ffff098c */ /* 0x0009e8000a800008 */
[----:B------:R4:W-:Y:S01]  /*3fc0*/  @P0 ATOMS.AND RZ, [UR8+0x18], R2 ;  /* 0x00001802ffff098c */ /* 0x0009e2000a800008 */
[----:B------:R-:W-:Y:S05]  /*3fd0*/  BRA `(.L_x_71) ;  /* 0x0000000000147947 */ /* 0x000fea0003800000 */
.L_x_70:
[----:B------:R-:W-:Y:S02]  /*3fe0*/  MOV R2, 0x4000 ;  /* 0x0000400000027802 */ /* 0x000fe40000000f00 */
[----:B---3-5:R-:W-:Y:S05]  /*3ff0*/  CALL.REL.NOINC `($__internal_0_$__cuda_sm10x_tcgen05_guardrail_trap_col_being_dealloced_not_returned_by_alloc) ;  /* 0x0000006000bc7944 */ /* 0x028fea0003c00000 */
[----:B------:R-:W-:Y:S05]  /*4000*/  BRA `(.L_x_71) ;  /* 0x0000000000087947 */ /* 0x000fea0003800000 */
.L_x_69:
[----:B------:R-:W-:Y:S02]  /*4010*/  MOV R2, 0x4030 ;  /* 0x0000403000027802 */ /* 0x000fe40000000f00 */
[----:B---3-5:R-:W-:Y:S05]  /*4020*/  CALL.REL.NOINC `($__internal_2_$__cuda_sm10x_tcgen05_guardrail_trap_unallocated_columns_being_dealloced) ;  /* 0x0000006000c87944 */ /* 0x028fea0003c00000 */
.L_x_71:
[----:B------:R-:W-:Y:S01]  /*4030*/  NOP ;  /* 0x0000000000007918 */ /* 0x000fe20000000000 */
[----:B----4-:R-:W-:Y:S05]  /*4040*/  EXIT ;  /* 0x000000000000794d */ /* 0x010fea0003800000 */
.L_x_53:
[----:B------:R-:W-:-:S09]  /*4050*/  UISETP.NE.OR UP0, UPT, UR17, 0x3, !UP3 ;  /* 0x000000031100788c */ /* 0x000fd2000df05670 */
[----:B------:R-:W-:Y:S05]  /*4060*/  BRA.U UP0, `(.L_x_72) ;  /* 0x0000001100547547 */ /* 0x000fea000b800000 */
[----:B------:R-:W1:Y:S01]  /*4070*/  LDCU UR31, c[0x0][0x370] ;  /* 0x00006e00ff1f77ac */ /* 0x000e620008000800 */
[----:B------:R-:W2:Y:S01]  /*4080*/  LDC.64 R16, c[0x0][0x348] ;  /* 0x0000d200ff107b82 */ /* 0x000ea20000000a00 */
[----:B------:R-:W-:Y:S02]  /*4090*/  HFMA2 R13, -RZ, RZ, 0, 0 ;  /* 0x00000000ff0d7431 */ /* 0x000fe400000001ff */
[----:B------:R-:W-:Y:S01]  /*40a0*/  IMAD.MOV.U32 R15, RZ, RZ, 0x1 ;  /* 0x00000001ff0f7424 */ /* 0x000fe200078e00ff */
[----:B------:R-:W1:Y:S01]  /*40b0*/  LDCU.128 UR48, c[0x0][0xb10] ;  /* 0x00016200ff3077ac */ /* 0x000e620008000c00 */
[----:B------:R-:W-:Y:S01]  /*40c0*/  IMAD.MOV.U32 R14, RZ, RZ, RZ ;  /* 0x000000ffff0e7224 */ /* 0x000fe200078e00ff */
[----:B------:R-:W-:Y:S01]  /*40d0*/  MOV R7, 0x2000 ;  /* 0x0000200000077802 */ /* 0x000fe20000000f00 */
[----:B------:R-:W3:Y:S01]  /*40e0*/  LDCU UR30, c[0x0][0x374] ;  /* 0x00006e80ff1e77ac */ /* 0x000ee20008000800 */
[----:B------:R-:W4:Y:S01]  /*40f0*/  LDC.64 R2, c[0x0][0x888] ;  /* 0x00022200ff027b82 */ /* 0x000f220000000a00 */
[----:B------:R-:W3:Y:S01]  /*4100*/  LDCU UR15, c[0x0][0xb0c] ;  /* 0x00016180ff0f77ac */ /* 0x000ee20008000800 */
[----:B------:R-:W2:Y:S06]  /*4110*/  LDCU UR41, c[0x0][0xb20] ;  /* 0x00016400ff2977ac */ /* 0x000eac0008000800 */
[----:B------:R-:W4:Y:S01]  /*4120*/  LDC.64 R4, c[0x0][0x890] ;  /* 0x00022400ff047b82 */ /* 0x000f220000000a00 */
[----:B------:R-:W2:Y:S01]  /*4130*/  LDCU UR4, c[0x0][0xb30] ;  /* 0x00016600ff0477ac */ /* 0x000ea20008000800 */
[----:B------:R-:W-:Y:S01]  /*4140*/  UMOV UR21, 0x400 ;  /* 0x0000040000157882 */ /* 0x000fe20000000000 */
[----:B-1----:R-:W-:-:S02]  /*4150*/  UIMAD.WIDE.U32 UR6, UR31, UR48, URZ ;  /* 0x000000301f0672a5 */ /* 0x002fc4000f8e00ff */
[----:B---3--:R-:W-:Y:S02]  /*4160*/  UIMAD.WIDE.U32 UR8, UR30, UR51, URZ ;  /* 0x000000331e0872a5 */ /* 0x008fe4000f8e00ff */
[----:B------:R-:W-:Y:S02]  /*4170*/  ULEA UR21, UR47, UR21, 0x18 ;  /* 0x000000152f157291 */ /* 0x000fe4000f8ec0ff */
[----:B------:R-:W-:Y:S02]  /*4180*/  UPLOP3.LUT UP3, UPT, UPT, UPT, UPT, 0x40, 0x4 ;  /* 0x000000000004789c */ /* 0x000fe40003f6e870 */
[----:B------:R-:W-:Y:S01]  /*4190*/  UIADD3 UR37, UPT, UPT, UR21, 0x38, URZ ;  /* 0x0000003815257890 */ /* 0x000fe2000fffe0ff */
[----:B------:R-:W-:Y:S01]  /*41a0*/  UMOV UR6, UR7 ;  /* 0x0000000700067c82 */ /* 0x000fe20008000000 */
[----:B------:R-:W-:Y:S01]  /*41b0*/  UMOV UR38, UR9 ;  /* 0x0000000900267c82 */ /* 0x000fe20008000000 */
[----:B------:R-:W-:Y:S02]  /*41c0*/  UISETP.GE.AND UP0, UPT, UR42, 0x1, UPT ;  /* 0x000000012a00788c */ /* 0x000fe4000bf06270 */
[----:B------:R-:W-:Y:S01]  /*41d0*/  UISETP.NE.AND UP4, UPT, UR42, 0x1, UPT ;  /* 0x000000012a00788c */ /* 0x000fe2000bf85270 */
[----:B------:R-:W1:Y:S01]  /*41e0*/  LDCU.64 UR22, c[0x0][0xb28] ;  /* 0x00016500ff1677ac */ /* 0x000e620008000a00 */
[----:B------:R-:W-:-:S02]  /*41f0*/  UISETP.NE.AND UP6, UPT, UR15, 0x1, UPT ;  /* 0x000000010f00788c */ /* 0x000fc4000bfc5270 */
[----:B------:R-:W-:Y:S02]  /*4200*/  UISETP.NE.AND UP5, UPT, UR50, 0x1, UPT ;  /* 0x000000013200788c */ /* 0x000fe4000bfa5270 */
[----:B------:R-:W-:Y:S02]  /*4210*/  UIADD3 UR33, UPT, UPT, UR21, 0x20, URZ ;  /* 0x0000002015217890 */ /* 0x000fe4000fffe0ff */
[----:B------:R-:W-:Y:S02]  /*4220*/  UIADD3 UR25, UPT, UPT, UR21, 0x28, URZ ;  /* 0x0000002815197890 */ /* 0x000fe4000fffe0ff */
[----:B------:R-:W-:Y:S02]  /*4230*/  UIADD3 UR17, UPT, UPT, UR21, 0x30, URZ ;  /* 0x0000003015117890 */ /* 0x000fe4000fffe0ff */
[----:B------:R-:W-:Y:S02]  /*4240*/  UPRMT UR37, UR47, 0x654, UR37 ;  /* 0x000006542f257896 */ /* 0x000fe40008000025 */
[----:B------:R-:W-:-:S02]  /*4250*/  USHF.R.U32.HI UR39, URZ, UR49, UR6 ;  /* 0x00000031ff277299 */ /* 0x000fc40008011606 */
[----:B--2---:R-:W-:Y:S02]  /*4260*/  USHF.R.U32.HI UR38, URZ, UR41, UR38 ;  /* 0x00000029ff267299 */ /* 0x004fe40008011626 */
[----:B------:R-:W-:-:S11]  /*4270*/  UISETP.NE.AND UP2, UPT, UR4, 0x1, UPT ;  /* 0x000000010400788c */ /* 0x000fd6000bf45270 */
.L_x_83:
[C---:B------:R-:W-:Y:S02]  /*4280*/  LEA R12, R14.reuse, UR21, 0x3 ;  /* 0x000000150e0c7c11 */ /* 0x040fe4000f8e18ff */
[----:B------:R-:W-:Y:S02]  /*4290*/  SHF.L.U32 R9, R13, 0x1f, RZ ;  /* 0x0000001f0d097819 */ /* 0x000fe400000006ff */
[----:B------:R-:W-:Y:S02]  /*42a0*/  LEA R10, R14, UR21, 0x4 ;  /* 0x000000150e0a7c11 */ /* 0x000fe4000f8e20ff */
[----:B--2---:R-:W2:Y:S02]  /*42b0*/  SYNCS.PHASECHK.TRANS64.TRYWAIT P0, [R12+URZ+0x70], R9 ;  /* 0x000070090c0075a7 */ /* 0x004ea400080011ff */
[----:B--2---:R-:W-:Y:S05]  /*42c0*/  @!P0 BRA `(.L_x_73) ;  /* 0x0000005800b88947 */ /* 0x004fea0003800000 */
.L_x_159:
[----:B--2---:R-:W2:Y:S01]  /*42d0*/  LDS.128 R8, [R10+0x100] ;  /* 0x000100000a087984 */ /* 0x004ea20000000c00 */
[----:B------:R-:W-:Y:S01]  /*42e0*/  UISETP.GE.AND UP0, UPT, UR42, 0x1, UPT ;  /* 0x000000012a00788c */ /* 0x000fe2000bf06270 */
[----:B------:R-:W-:Y:S01]  /*42f0*/  @!PT LDS RZ, [RZ] ;  /* 0x00000000fffff984 */ /* 0x000fe20000000800 */
[----:B------:R-:W-:Y:S01]  /*4300*/  @!PT LDS RZ, [RZ] ;  /* 0x00000000fffff984 */ /* 0x000fe20000000800 */
[----:B------:R-:W-:Y:S01]  /*4310*/  @!PT LDS RZ, [RZ] ;  /* 0x00000000fffff984 */ /* 0x000fe20000000800 */
[----:B------:R-:W-:Y:S01]  /*4320*/  @!PT LDS RZ, [RZ] ;  /* 0x00000000fffff984 */ /* 0x000fe20000000800 */
[----:B------:R3:W-:Y:S06]  /*4330*/  MEMBAR.ALL.CTA ;  /* 0x0000000000007992 */ /* 0x0007ec0000008000 */
[----:B---3--:R-:W3:Y:S01]  /*4340*/  FENCE.VIEW.ASYNC.S ;  /* 0x00000000000073c6 */ /* 0x008ee20000000000 */
[----:B--2---:R-:W-:Y:S11]  /*4350*/  LOP3.LUT P0, RZ, R10, 0x1, RZ, 0xc0, !PT ;  /* 0x000000010aff7812 */ /* 0x004ff6000780c0ff */
[----:B------:R-:W-:Y:S02]  /*4360*/  @!UPT UIADD3 URZ, UPT, UPT, URZ, URZ, URZ ;  /* 0x000000fffffff290 */ /* 0x000fe4000fffe0ff */
[----:B---3--:R-:W-:Y:S01]  /*4370*/  VOTEU.ANY UP1, P0 ;  /* 0x0000000000ff7886 */ /* 0x008fe20000020100 */
[----:B------:R-:W-:Y:S11]  /*4380*/  PLOP3.LUT P0, PT, PT, PT, UP1, 0x80, 0x8 ;  /* 0x000000000008781c */ /* 0x000ff60003f0f018 */
[----:B------:R-:W-:Y:S02]  /*4390*/  @!UPT UIADD3 URZ, UPT, UPT, URZ, URZ, URZ ;  /* 0x000000fffffff290 */ /* 0x000fe4000fffe0ff */
[----:B------:R-:W-:Y:S02]  /*43a0*/  @P0 SHF.R.U32.HI R0, RZ, 0x10, R9 ;  /* 0x00000010ff000819 */ /* 0x000fe40000011609 */
[----:B------:R-:W-:Y:S02]  /*43b0*/  @P0 MOV R6, R8 ;  /* 0x0000000800060202 */ /* 0x000fe40000000f00 */
[----:B------:R-:W-:Y:S01]  /*43c0*/  @P0 R2UR UR4, R0 ;  /* 0x00000000000402ca */ /* 0x000fe200000e0000 */
[----:B------:R-:W-:Y:S01]  /*43d0*/  VIADD R0, R12, 0x80 ;  /* 0x000000800c007836 */ /* 0x000fe20000000000 */
[----:B------:R-:W-:Y:S02]  /*43e0*/  @P0 LOP3.LUT R8, R9, 0xffff, RZ, 0xc0, !PT ;  /* 0x0000ffff09080812 */ /* 0x000fe400078ec0ff */
[----:B------:R-:W-:Y:S02]  /*43f0*/  @P0 R2UR UR6, R6 ;  /* 0x00000000060602ca */ /* 0x000fe400000e0000 */
[----:B------:R-:W-:Y:S02]  /*4400*/  PRMT R0, RZ, 0x654, R0 ;  /* 0x00000654ff007816 */ /* 0x000fe40000000000 */
[----:B------:R-:W-:Y:S02]  /*4410*/  @P0 R2UR UR5, R8 ;  /* 0x00000000080502ca */ /* 0x000fe400000e0000 */
[----:B------:R2:W-:Y:S03]  /*4420*/  SYNCS.ARRIVE.TRANS64.RED.A1T0 RZ, [R0+URZ], RZ ;  /* 0x000000ff00ff79a7 */ /* 0x0005e600081004ff */
[----:B------:R-:W-:Y:S04]  /*4430*/  @UP1 UMOV UR29, UR4 ;  /* 0x00000004001d1c82 */ /* 0x000fe80008000000 */
[----:B------:R-:W-:Y:S04]  /*4440*/  @UP1 UMOV UR14, UR6 ;  /* 0x00000006000e1c82 */ /* 0x000fe80008000000 */
[----:B------:R-:W-:Y:S01]  /*4450*/  @UP1 UMOV UR13, UR5 ;  /* 0x00000005000d1c82 */ /* 0x000fe20008000000 */
[----:B------:R-:W-:Y:S05]  /*4460*/  BRA.U !UP0, `(.L_x_74) ;  /* 0x0000000108a47547 */ /* 0x000fea000b800000 */
[----:B------:R-:W-:Y:S02]  /*4470*/  UIMAD.WIDE.U32 UR18, UR13, UR51, URZ ;  /* 0x000000330d1272a5 */ /* 0x000fe4000f8e00ff */
[----:B------:R-:W-:Y:S02]  /*4480*/  UIMAD.WIDE.U32 UR26, UR14, UR48, URZ ;  /* 0x000000300e1a72a5 */ /* 0x000fe4000f8e00ff */
[----:B------:R-:W-:Y:S02]  /*4490*/  USEL UR4, UR30, UR38, !UP5 ;  /* 0x000000261e047287 */ /* 0x000fe4000e800000 */
[----:B------:R-:W-:Y:S02]  /*44a0*/  USEL UR7, UR31, UR39, !UP6 ;  /* 0x000000271f077287 */ /* 0x000fe4000f000000 */
[----:B-1----:R-:W-:Y:S02]  /*44b0*/  UIMAD.WIDE.U32 UR8, UR4, UR22, URZ ;  /* 0x00000016040872a5 */ /* 0x002fe4000f8e00ff */
[----:B------:R-:W-:Y:S01]  /*44c0*/  UIMAD.WIDE.U32 UR10, UR7, UR22, URZ ;  /* 0x00000016070a72a5 */ /* 0x000fe2000f8e00ff */
[----:B------:R-:W-:Y:S02]  /*44d0*/  UMOV UR5, UR19 ;  /* 0x0000001300057c82 */ /* 0x000fe40008000000 */
[----:B------:R-:W-:Y:S03]  /*44e0*/  USHF.R.U32.HI UR6, URZ, UR41, UR5 ;  /* 0x00000029ff067299 */ /* 0x000fe60008011605 */
[----:B------:R-:W-:Y:S01]  /*44f0*/  UMOV UR5, UR27 ;  /* 0x0000001b00057c82 */ /* 0x000fe20008000000 */
[----:B------:R-:W-:Y:S02]  /*4500*/  USEL UR6, UR13, UR6, !UP5 ;  /* 0x000000060d067287 */ /* 0x000fe4000e800000 */
[----:B------:R-:W-:Y:S03]  /*4510*/  USHF.R.U32.HI UR12, URZ, UR49, UR5 ;  /* 0x00000031ff0c7299 */ /* 0x000fe60008011605 */
[----:B------:R-:W-:Y:S02]  /*4520*/  UMOV UR5, UR9 ;  /* 0x0000000900057c82 */ /* 0x000fe40008000000 */
[----:B------:R-:W-:Y:S03]  /*4530*/  @UP4 USHF.R.U32.HI UR4, URZ, UR23, UR5 ;  /* 0x00000017ff044299 */ /* 0x000fe60008011605 */
[----:B------:R-:W-:Y:S01]  /*4540*/  UMOV UR5, UR11 ;  /* 0x0000000b00057c82 */ /* 0x000fe20008000000 */
[----:B------:R-:W-:Y:S02]  /*4550*/  UIMAD UR4, UR42, UR4, URZ ;  /* 0x000000042a0472a4 */ /* 0x000fe4000f8e02ff */
[----:B------:R-:W-:Y:S02]  /*4560*/  @UP4 USHF.R.U32.HI UR7, URZ, UR23, UR5 ;  /* 0x00000017ff074299 */ /* 0x000fe40008011605 */
[----:B------:R-:W-:Y:S02]  /*4570*/  UIMAD.WIDE.U32 UR10, UR6, UR22, URZ ;  /* 0x00000016060a72a5 */ /* 0x000fe4000f8e00ff */
[----:B------:R-:W-:Y:S02]  /*4580*/  USEL UR5, UR14, UR12, !UP6 ;  /* 0x0000000c0e057287 */ /* 0x000fe4000f000000 */
[----:B------:R-:W-:Y:S02]  /*4590*/  UIMAD UR8, UR42, UR7, URZ ;  /* 0x000000072a0872a4 */ /* 0x000fe4000f8e02ff */
[----:B------:R-:W-:Y:S03]  /*45a0*/  UISETP.GE.AND UP0, UPT, UR6, UR4, UPT ;  /* 0x000000040600728c */ /* 0x000fe6000bf06270 */
[----:B------:R-:W-:Y:S01]  /*45b0*/  UMOV UR4, UR11 ;  /* 0x0000000b00047c82 */ /* 0x000fe20008000000 */
[----:B------:R-:W-:Y:S02]  /*45c0*/  UISETP.GE.OR UP0, UPT, UR5, UR8, UP0 ;  /* 0x000000080500728c */ /* 0x000fe40008706670 */
[----:B------:R-:W-:Y:S02]  /*45d0*/  USHF.R.U32.HI UR4, URZ, UR23, UR4 ;  /* 0x00000017ff047299 */ /* 0x000fe40008011604 */
[----:B------:R-:W-:Y:S02]  /*45e0*/  UIMAD.WIDE.U32 UR8, UR5, UR22, URZ ;  /* 0x00000016050872a5 */ /* 0x000fe4000f8e00ff */
[----:B------:R-:W-:Y:S04]  /*45f0*/  USEL UR10, UR6, UR4, !UP4 ;  /* 0x00000004060a7287 */ /* 0x000fe8000e000000 */
[----:B------:R-:W-:Y:S01]  /*4600*/  UIADD3 UR11, UPT, UPT, -UR10, URZ, URZ ;  /* 0x000000ff0a0b7290 */ /* 0x000fe2000fffe1ff */
[----:B------:R-:W-:Y:S02]  /*4610*/  @!UP0 UMOV UR4, UR9 ;  /* 0x0000000900048c82 */ /* 0x000fe40008000000 */
[----:B------:R-:W-:Y:S02]  /*4620*/  @!UP0 USHF.R.U32.HI UR4, URZ, UR23, UR4 ;  /* 0x00000017ff048299 */ /* 0x000fe40008011604 */
[----:B------:R-:W-:Y:S02]  /*4630*/  UIMAD UR8, UR42, UR11, UR6 ;  /* 0x0000000b2a0872a4 */ /* 0x000fe4000f8e0206 */
[----:B------:R-:W-:Y:S04]  /*4640*/  @!UP0 USEL UR4, UR5, UR4, !UP4 ;  /* 0x0000000405048287 */ /* 0x000fe8000e000000 */
[----:B------:R-:W-:Y:S02]  /*4650*/  @!UP0 UIMAD UR8, UR7, UR8, UR4 ;  /* 0x00000008070882a4 */ /* 0x000fe4000f8e0204 */
[----:B------:R-:W-:Y:S02]  /*4660*/  @!UP0 UIADD3 UR9, UPT, UPT, UR10, -UR4, URZ ;  /* 0x800000040a098290 */ /* 0x000fe4000fffe0ff */
[----:B------:R-:W-:Y:S02]  /*4670*/  UIADD3 UR4, UPT, UPT, -UR5, URZ, URZ ;  /* 0x000000ff05047290 */ /* 0x000fe4000fffe1ff */
[----:B------:R-:W-:Y:S02]  /*4680*/  UIADD3 UR7, UPT, UPT, -UR6, URZ, URZ ;  /* 0x000000ff06077290 */ /* 0x000fe4000fffe1ff */
[----:B------:R-:W-:Y:S02]  /*4690*/  @!UP0 UIMAD UR6, UR9, UR42, UR5 ;  /* 0x0000002a090682a4 */ /* 0x000fe4000f8e0205 */
[----:B------:R-:W-:Y:S02]  /*46a0*/  UIMAD UR14, UR15, UR4, UR14 ;  /* 0x000000040f0e72a4 */ /* 0x000fe4000f8e020e */
[----:B------:R-:W-:Y:S01]  /*46b0*/  UIMAD UR13, UR50, UR7, UR13 ;  /* 0x00000007320d72a4 */ /* 0x000fe2000f8e020d */
[----:B------:R-:W-:Y:S02]  /*46c0*/  @!UP0 UMOV UR5, UR8 ;  /* 0x0000000800058c82 */ /* 0x000fe40008000000 */
[----:B------:R-:W-:Y:S02]  /*46d0*/  UIMAD UR14, UR5, UR15, UR14 ;  /* 0x0000000f050e72a4 */ /* 0x000fe4000f8e020e */
[----:B------:R-:W-:Y:S11]  /*46e0*/  UIMAD UR13, UR6, UR50, UR13 ;  /* 0x00000032060d72a4 */ /* 0x000ff6000f8e020d */
[----:B------:R-:W-:Y:S01]  /*46f0*/  @!UPT UIADD3 URZ, UPT, UPT, URZ, URZ, URZ ;  /* 0x000000fffffff290 */ /* 0x000fe2000fffe0ff */
.L_x_74:
[----:B------:R-:W3:Y:S01]  /*4700*/  @!UP2 LDCU.128 UR8, c[0x0][0xb10] ;  /* 0x00016200ff08a7ac */ /* 0x000ee20008000c00 */
[C---:B----4-:R-:W-:Y:S02]  /*4710*/  ISETP.NE.U32.AND P1, PT, R4.reuse, RZ, PT ;  /* 0x000000ff0400720c */ /* 0x050fe40003f25070 */
[----:B------:R-:W-:Y:S02]  /*4720*/  ISETP.NE.U32.AND P0, PT, R4, RZ, PT ;  /* 0x000000ff0400720c */ /* 0x000fe40003f05070 */
[C---:B------:R-:W-:Y:S02]  /*4730*/  ISETP.NE.AND.EX P1, PT, R5.reuse, RZ, PT, P1 ;  /* 0x000000ff0500720c */ /* 0x040fe40003f25310 */
[----:B------:R-:W-:Y:S01]  /*4740*/  ISETP.NE.AND.EX P0, PT, R5, RZ, PT, P0 ;  /* 0x000000ff0500720c */ /* 0x000fe20003f05300 */
[----:B------:R-:W4:Y:S01]  /*4750*/  @!UP2 LDCU UR5, c[0x0][0xb0c] ;  /* 0x00016180ff05a7ac */ /* 0x000f220008000800 */
[----:B------:R-:W-:Y:S01]  /*4760*/  SHF.L.U32 R9, R15, 0x1f, RZ ;  /* 0x0000001f0f097819 */ /* 0x000fe200000006ff */
[----:B------:R-:W-:Y:S02]  /*4770*/  USHF.L.U32 UR35, UR16, 0x6, URZ ;  /* 0x0000000610237899 */ /* 0x000fe400080006ff */
[----:B------:R-:W-:Y:S02]  /*4780*/  USHF.L.U32 UR34, UR20, 0x8, URZ ;  /* 0x0000000814227899 */ /* 0x000fe400080006ff */
[----:B---3--:R-:W-:Y:S07]  /*4790*/  UIMAD.WIDE.U32 UR6, UR14, UR8, URZ ;  /* 0x000000080e0672a5 */ /* 0x008fee000f8e00ff */
[----:B------:R-:W-:Y:S01]  /*47a0*/  @!UP2 UMOV UR4, UR7 ;  /* 0x000000070004ac82 */ /* 0x000fe20008000000 */
[----:B----4-:R-:W-:Y:S02]  /*47b0*/  @!UP2 UISETP.NE.AND UP0, UPT, UR5, 0x1, UPT ;  /* 0x000000010500a88c */ /* 0x010fe4000bf05270 */
[----:B------:R-:W-:Y:S02]  /*47c0*/  @!UP2 USHF.R.U32.HI UR4, URZ, UR9, UR4 ;  /* 0x00000009ff04a299 */ /* 0x000fe40008011604 */
[----:B------:R-:W-:Y:S02]  /*47d0*/  UIMAD.WIDE.U32 UR6, UR13, UR11, URZ ;  /* 0x0000000b0d0672a5 */ /* 0x000fe4000f8e00ff */
[----:B------:R-:W-:Y:S02]  /*47e0*/  @!UP2 USEL UR8, UR14, UR4, !UP0 ;  /* 0x000000040e08a287 */ /* 0x000fe4000c000000 */
[----:B------:R-:W-:Y:S03]  /*47f0*/  @!UP2 UISETP.NE.AND UP0, UPT, UR10, 0x1, UPT ;  /* 0x000000010a00a88c */ /* 0x000fe6000bf05270 */
[----:B------:R-:W-:Y:S02]  /*4800*/  @!UP2 UMOV UR6, UR7 ;  /* 0x000000070006ac82 */ /* 0x000fe40008000000 */
[----:B------:R-:W3:Y:S02]  /*4810*/  @!UP2 LDCU UR4, c[0x0][0xb20] ;  /* 0x00016400ff04a7ac */ /* 0x000ee40008000800 */
[----:B---3--:R-:W-:Y:S04]  /*4820*/  @!UP2 USHF.R.U32.HI UR6, URZ, UR4, UR6 ;  /* 0x00000004ff06a299 */ /* 0x008fe80008011606 */
[----:B------:R-:W-:Y:S04]  /*4830*/  @!UP2 USEL UR6, UR13, UR6, !UP0 ;  /* 0x000000060d06a287 */ /* 0x000fe8000c000000 */
[----:B------:R-:W-:Y:S02]  /*4840*/  @!UP2 UIADD3 UR4, UPT, UPT, -UR8, UR6, URZ ;  /* 0x000000060804a290 */ /* 0x000fe4000fffe1ff */
[----:B------:R-:W-:Y:S02]  /*4850*/  @!UP2 UIADD3 UR6, UPT, UPT, UR8, -UR6, URZ ;  /* 0x800000060806a290 */ /* 0x000fe4000fffe0ff */
[----:B------:R-:W-:Y:S02]  /*4860*/  @!UP2 UIMAD UR14, UR4, UR5, UR14 ;  /* 0x00000005040ea2a4 */ /* 0x000fe4000f8e020e */
[----:B------:R-:W-:Y:S01]  /*4870*/  @!UP2 UIMAD UR13, UR6, UR10, UR13 ;  /* 0x0000000a060da2a4 */ /* 0x000fe2000f8e020d */
[----:B------:R-:W-:Y:S11]  /*4880*/  BRA.U UP3, `(.L_x_75) ;  /* 0x0000000103107547 */ /* 0x000ff6000b800000 */
[----:B--2---:R-:W-:Y:S04]  /*4890*/  MOV R0, UR40 ;  /* 0x0000002800007c02 */ /* 0x004fe80008000f00 */
[----:B------:R-:W-:Y:S04]  /*48a0*/  SHF.L.U32 R11, R0, 0x1f, RZ ;  /* 0x0000001f000b7819 */ /* 0x000fe800000006ff */
[----:B------:R-:W2:Y:S02]  /*48b0*/  SYNCS.PHASECHK.TRANS64.TRYWAIT P2, [UR21+0x68], R11 ;  /* 0x0000680bff0075a7 */ /* 0x000ea40008041115 */
[----:B--2---:R-:W-:Y:S05]  /*48c0*/  @!P2 BRA `(.L_x_76) ;  /* 0x00000054004ca947 */ /* 0x004fea0003800000 */
.L_x_75:
[----:B------:R-:W-:Y:S05]  /*48d0*/  @!P1 BRA `(.L_x_77) ;  /* 0x0000000000309947 */ /* 0x000fea0003800000 */
[----:B------:R-:W-:Y:S01]  /*48e0*/  ISETP.NE.U32.AND P1, PT, R2, RZ, PT ;  /* 0x000000ff0200720c */ /* 0x000fe20003f25070 */
[----:B------:R-:W3:Y:S01]  /*48f0*/  LDCU.64 UR4, c[0x0][0x358] ;  /* 0x00006b00ff0477ac */ /* 0x000ee20008000a00 */
[----:B------:R-:W-:Y:S02]  /*4900*/  IMAD.MOV.U32 R81, RZ, RZ, 0x1 ;  /* 0x00000001ff517424 */ /* 0x000fe400078e00ff */
[----:B------:R-:W-:Y:S11]  /*4910*/  ISETP.NE.AND.EX P1, PT, R3, RZ, PT, P1 ;  /* 0x000000ff0300720c */ /* 0x000ff60003f25310 */
[----:B------:R-:W-:Y:S02]  /*4920*/  @!UPT UIADD3 URZ, UPT, UPT, URZ, URZ, URZ ;  /* 0x000000fffffff290 */ /* 0x000fe4000fffe0ff */
[----:B--2---:R-:W2:Y:S01]  /*4930*/  @P1 LDC.64 R10, c[0x0][0x888] ;  /* 0x00022200ff0a1b82 */ /* 0x004ea20000000a00 */
[----:B------:R-:W-:Y:S04]  /*4940*/  @P1 IMAD R0, R4, UR36, RZ ;  /* 0x0000002404001c24 */ /* 0x000fe8000f8e02ff */
[----:B--2---:R-:W-:Y:S04]  /*4950*/  @P1 IMAD.WIDE R10, R0, 0x4, R10 ;  /* 0x00000004000a1825 */ /* 0x004fe800078e020a */
[----:B------:R-:W-:Y:S01]  /*4960*/  HFMA2 R0, -RZ, RZ, 0, 5.9604644775390625e-08 ;  /* 0x00000001ff007431 */ /* 0x000fe200000001ff */
[----:B---3-5:R3:W5:Y:S04]  /*4970*/  @P1 LDG.E R41, desc[UR4][R10.64] ;  /* 0x000000040a291981 */ /* 0x028768000c1e1900 */
[----:B------:R-:W-:Y:S01]  /*4980*/  @!P1 PRMT R81, R0, 0x7610, R81 ;  /* 0x0000761000519816 */ /* 0x000fe20000000051 */
[----:B---3--:R-:W4:Y:S06]  /*4990*/  @!P1 LDC R41, c[0x0][0x880] ;  /* 0x00022000ff299b82 */ /* 0x008f2c0000000800 */
.L_x_77:
[----:B----45:R-:W-:Y:S01]  /*49a0*/  @!P0 FSETP.EQ.AND P1, PT, R41, RZ, PT ;  /* 0x000000ff2900820b */ /* 0x030fe20003f22000 */
[----:B------:R-:W-:Y:S01]  /*49b0*/  @!UPT UIADD3 URZ, UPT, UPT, URZ, URZ, URZ ;  /* 0x000000fffffff290 */ /* 0x000fe2000fffe0ff */
[----:B------:R-:W-:Y:S11]  /*49c0*/  @!P0 BRA `(.L_x_78) ;  /* 0x0000000000188947 */ /* 0x000ff60003800000 */
[----:B------:R-:W-:Y:S02]  /*49d0*/  LOP3.LUT P0, RZ, R81, 0xff, RZ, 0xc0, !PT ;  /* 0x000000ff51ff7812 */ /* 0x000fe4000780c0ff */
[----:B------:R-:W-:Y:S04]  /*49e0*/  ISETP.NE.U32.AND P1, PT, R2, RZ, PT ;  /* 0x000000ff0200720c */ /* 0x000fe80003f25070 */
[----:B------:R-:W-:Y:S04]  /*49f0*/  ISETP.NE.AND.EX P1, PT, R3, RZ, PT, P1 ;  /* 0x000000ff0300720c */ /* 0x000fe80003f25310 */
[----:B------:R-:W-:Y:S03]  /*4a00*/  PLOP3.LUT P1, PT, P1, PT, PT, 0x8, 0x80 ;  /* 0x000000000080781c */ /* 0x000fe60000f2e170 */
[----:B------:R-:W-:Y:S11]  /*4a10*/  @P0 FSETP.EQ.AND P1, PT, R41, RZ, PT ;  /* 0x000000ff2900020b */ /* 0x000ff60003f22000 */
[----:B------:R-:W-:Y:S02]  /*4a20*/  @!UPT UIADD3 URZ, UPT, UPT, URZ, URZ, URZ ;  /* 0x000000fffffff290 */ /* 0x000fe4000fffe0ff */
.L_x_78:
[----:B------:R-:W3:Y:S01]  /*4a30*/  SYNCS.PHASECHK.TRANS64.TRYWAIT P2, [UR21+0x40], R9 ;  /* 0x00004009ff0075a7 */ /* 0x000ee20008041115 */
[----:B------:R-:W-:Y:S04]  /*4a40*/  ELECT P0, URZ, PT ;  /* 0x0000000000ff782f */ /* 0x000fe80003800000 */
[----:B------:R-:W-:Y:S11]  /*4a50*/  PLOP3.LUT P1, PT, P1, P0, PT, 0xf2, 0x2f ;  /* 0x00000000002f781c */ /* 0x000ff60000f21e72 */
[----:B------:R-:W-:Y:S02]  /*4a60*/  @!UPT UIADD3 URZ, UPT, UPT, URZ, URZ, URZ ;  /* 0x000000fffffff290 */ /* 0x000fe4000fffe0ff */
[----:B------:R-:W-:Y:S05]  /*4a70*/  @!P1 IADD3 R8, P0, PT, R16, 0x580, RZ ;  /* 0x0000058010089810 */ /* 0x000fea0007f1e0ff */
[----:B------:R-:W-:Y:S01]  /*4a80*/  @!P1 IMAD.X R6, RZ, RZ, R17, P0 ;  /* 0x000000ffff069224 */ /* 0x000fe200000e0611 */
[----:B---3--:R-:W-:Y:S07]  /*4a90*/  @!P2 BRA `(.L_x_79) ;  /* 0x0000005000f0a947 */ /* 0x008fee0003800000 */
.L_x_162:
[----:B------:R-:W-:Y:S01]  /*4aa0*/  @!P1 R2UR UR5, R8 ;  /* 0x00000000080592ca */ /* 0x000fe200000e0000 */
[----:B------:R-:W-:Y:S01]  /*4ab0*/  VOTEU.ALL UP0, P1 ;  /* 0x0000000000ff7886 */ /* 0x000fe20000800000 */
[----:B------:R-:W-:Y:S01]  /*4ac0*/  @!P1 R2UR UR4, R6 ;  /* 0x00000000060492ca */ /* 0x000fe200000e0000 */
[----:B--2---:R-:W-:Y:S01]  /*4ad0*/  @!P1 IMAD.MOV.U32 R0, RZ, RZ, 0x2000 ;  /* 0x00002000ff009424 */ /* 0x004fe200078e00ff */
[----:B------:R-:W-:Y:S01]  /*4ae0*/  UMOV UR8, 0x0 ;  /* 0x0000000000087882 */ /* 0x000fe20000000000 */
[----:B------:R-:W-:Y:S01]  /*4af0*/  UMOV UR9, 0x10000000 ;  /* 0x1000000000097882 */ /* 0x000fe20000000000 */
[----:B------:R-:W-:Y:S01]  /*4b00*/  @!UP0 UIADD3 UR32, UPT, UPT, UR21, 0x400, URZ ;  /* 0x0000040015208890 */ /* 0x000fe2000fffe0ff */
[----:B------:R-:W-:Y:S01]  /*4b10*/  @!P1 IADD3 R8, P0, PT, R16, 0x580, RZ ;  /* 0x0000058010089810 */ /* 0x000fe20007f1e0ff */
[----:B------:R-:W-:Y:S01]  /*4b20*/  VOTEU.ALL UP0, P1 ;  /* 0x0000000000ff7886 */ /* 0x000fe20000800000 */
[----:B------:R-:W-:Y:S03]  /*4b30*/  UPRMT UR6, UR47, 0x654, UR33 ;  /* 0x000006542f067896 */ /* 0x000fe60008000021 */
[----:B------:R-:W-:Y:S02]  /*4b40*/  @!P1 IMAD.X R6, RZ, RZ, R17, P0 ;  /* 0x000000ffff069224 */ /* 0x000fe400000e0611 */
[----:B------:R-:W-:Y:S02]  /*4b50*/  IMAD.U32 R10, RZ, RZ, UR5 ;  /* 0x00000005ff0a7e24 */ /* 0x000fe4000f8e00ff */
[----:B------:R-:W-:Y:S03]  /*4b60*/  IMAD.U32 R11, RZ, RZ, UR4 ;  /* 0x00000004ff0b7e24 */ /* 0x000fe6000f8e00ff */
[----:B------:R-:W-:Y:S02]  /*4b70*/  @!P1 R2UR UR4, R10 ;  /* 0x000000000a0492ca */ /* 0x000fe400000e0000 */
[----:B------:R-:W-:Y:S11]  /*4b80*/  @!P1 R2UR UR5, R11 ;  /* 0x000000000b0592ca */ /* 0x000ff600000e0000 */
[----:B------:R-:W-:Y:S02]  /*4b90*/  @!UPT UIADD3 URZ, UPT, UPT, URZ, URZ, URZ ;  /* 0x000000fffffff290 */ /* 0x000fe4000fffe0ff */
[----:B------:R2:W-:Y:S01]  /*4ba0*/  @!UP0 UTMALDG.3D [UR32], [UR4], desc[UR8] ;  /* 0x00000820040085b4 */ /* 0x0005e20008011000 */
[----:B------:R2:W-:Y:S01]  /*4bb0*/  @!P1 SYNCS.ARRIVE.TRANS64.RED.A0TR RZ, [UR21+0x20], R0 ;  /* 0x00002000ffff99a7 */ /* 0x0005e20008300415 */
[----:B------:R-:W-:Y:S01]  /*4bc0*/  SYNCS.ARRIVE.TRANS64.RED.A1T0 RZ, [UR6], RZ ;  /* 0x000000ffffff79a7 */ /* 0x000fe20008100406 */
[----:B------:R-:W3:Y:S02]  /*4bd0*/  SYNCS.PHASECHK.TRANS64.TRYWAIT P2, [UR21+0x48], R9 ;  /* 0x00004809ff0075a7 */ /* 0x000ee40008041115 */
[----:B--23--:R-:W-:Y:S05]  /*4be0*/  @!P2 BRA `(.L_x_80) ;  /* 0x0000005000b4a947 */ /* 0x00cfea0003800000 */
.L_x_164:
        /* <DEDUP_REMOVED lines=8> */
[----:B------:R-:W-:Y:S01]  /*4c70*/  @!UP0 UIADD3 UR24, UPT, UPT, UR21, 0x2400, URZ ;  /* 0x0000240015188890 */ /* 0x000fe2000fffe0ff */
[----:B------:R-:W-:Y:S01]  /*4c80*/  VOTEU.ALL UP0, P1 ;  /* 0x0000000000ff7886 */ /* 0x000fe20000800000 */
[----:B------:R-:W-:Y:S01]  /*4c90*/  UMOV UR27, UR35 ;  /* 0x00000023001b7c82 */ /* 0x000fe20008000000 */
[----:B------:R-:W-:Y:S02]  /*4ca0*/  UMOV UR28, UR36 ;  /* 0x00000024001c7c82 */ /* 0x000fe40008000000 */
[----:B------:R-:W-:Y:S01]  /*4cb0*/  IMAD.U32 R10, RZ, RZ, UR5 ;  /* 0x00000005ff0a7e24 */ /* 0x000fe2000f8e00ff */
[----:B------:R-:W-:Y:S01]  /*4cc0*/  UPRMT UR6, UR47, 0x654, UR25 ;  /* 0x000006542f067896 */ /* 0x000fe20008000019 */
[----:B------:R-:W-:Y:S02]  /*4cd0*/  IMAD.U32 R11, RZ, RZ, UR4 ;  /* 0x00000004ff0b7e24 */ /* 0x000fe4000f8e00ff */
[----:B------:R-:W-:Y:S01]  /*4ce0*/  @!P1 IMAD.X R6, RZ, RZ, R17, P0 ;  /* 0x000000ffff069224 */ /* 0x000fe200000e0611 */
        /* <DEDUP_REMOVED lines=8> */
.L_x_166:
[----:B------:R-:W-:Y:S01]  /*4d70*/  @!P1 R2UR UR5, R8 ;  /* 0x00000000080592ca */ /* 0x000fe200000e0000 */
[----:B------:R-:W-:Y:S01]  /*4d80*/  VOTEU.ALL UP0, P1 ;  /* 0x0000000000ff7886 */ /* 0x000fe20000800000 */
[----:B------:R-:W-:Y:S01]  /*4d90*/  @!P1 R2UR UR4, R6 ;  /* 0x00000000060492ca */ /* 0x000fe200000e0000 */
[----:B--2---:R-:W-:Y:S01]  /*4da0*/  @!P1 IMAD.MOV.U32 R0, RZ, RZ, 0x2000 ;  /* 0x00002000ff009424 */ /* 0x004fe200078e00ff */
[----:B------:R-:W-:Y:S01]  /*4db0*/  UMOV UR8, 0x0 ;  /* 0x0000000000087882 */ /* 0x000fe20000000000 */
[----:B------:R-:W-:Y:S01]  /*4dc0*/  UMOV UR9, 0x10000000 ;  /* 0x1000000000097882 */ /* 0x000fe20000000000 */
[----:B------:R-:W-:Y:S01]  /*4dd0*/  @!UP0 UIADD3 UR18, UPT, UPT, UR34, 0x80, URZ ;  /* 0x0000008022128890 */ /* 0x000fe2000fffe0ff */
[----:B------:R-:W-:Y:S01]  /*4de0*/  VIADD R14, R14, 0x1 ;  /* 0x000000010e0e7836 */ /* 0x000fe20000000000 */
[----:B------:R-:W-:Y:S01]  /*4df0*/  @!UP0 UIADD3 UR16, UPT, UPT, UR21, 0x4400, URZ ;  /* 0x0000440015108890 */ /* 0x000fe2000fffe0ff */
[----:B------:R-:W-:Y:S01]  /*4e00*/  VOTEU.ALL UP0, P1 ;  /* 0x0000000000ff7886 */ /* 0x000fe20000800000 */
[----:B------:R-:W-:Y:S01]  /*4e10*/  UMOV UR19, UR35 ;  /* 0x0000002300137c82 */ /* 0x000fe20008000000 */
[----:B------:R-:W-:Y:S02]  /*4e20*/  UMOV UR20, UR36 ;  /* 0x0000002400147c82 */ /* 0x000fe40008000000 */
[----:B------:R-:W-:Y:S01]  /*4e30*/  IMAD.U32 R10, RZ, RZ, UR5 ;  /* 0x00000005ff0a7e24 */ /* 0x000fe2000f8e00ff */
[----:B------:R-:W-:Y:S01]  /*4e40*/  UPRMT UR6, UR47, 0x654, UR17 ;  /* 0x000006542f067896 */ /* 0x000fe20008000011 */
        /* <DEDUP_REMOVED lines=9> */
.L_x_168:
[----:B------:R-:W-:Y:S01]  /*4ee0*/  @!P1 IADD3 R6, P0, PT, R16, 0x580, RZ ;  /* 0x0000058010069810 */ /* 0x000fe20007f1e0ff */
[----:B------:R-:W-:Y:S01]  /*4ef0*/  VOTEU.ALL UP0, P1 ;  /* 0x0000000000ff7886 */ /* 0x000fe20000800000 */
[----:B------:R-:W-:Y:S01]  /*4f00*/  UMOV UR6, 0x0 ;  /* 0x0000000000067882 */ /* 0x000fe20000000000 */
[----:B------:R-:W-:Y:S01]  /*4f10*/  UMOV UR7, 0x10000000 ;  /* 0x1000000000077882 */ /* 0x000fe20000000000 */
[----:B------:R-:W-:Y:S01]  /*4f20*/  @!P1 R2UR UR5, R6 ;  /* 0x00000000060592ca */ /* 0x000fe200000e0000 */
[----:B--2---:R-:W-:Y:S01]  /*4f30*/  @!P1 IMAD.X R0, RZ, RZ, R17, P0 ;  /* 0x000000ffff009224 */ /* 0x004fe200000e0611 */
[----:B------:R-:W-:Y:S01]  /*4f40*/  @!UP0 UIADD3 UR10, UPT, UPT, UR34, 0xc0, URZ ;  /* 0x000000c0220a8890 */ /* 0x000fe2000fffe0ff */
[----:B------:R-:W-:Y:S01]  /*4f50*/  R2UR UR16, R83 ;  /* 0x00000000531072ca */ /* 0x000fe200000e0000 */
[----:B------:R-:W-:Y:S01]  /*4f60*/  @!UP0 UIADD3 UR8, UPT, UPT, UR21, 0x6400, URZ ;  /* 0x0000640015088890 */ /* 0x000fe2000fffe0ff */
[----:B------:R-:W-:Y:S01]  /*4f70*/  ISETP.NE.AND P0, PT, R14, 0x2, PT ;  /* 0x000000020e00780c */ /* 0x000fe20003f05270 */
[----:B------:R-:W-:Y:S01]  /*4f80*/  @!UP0 UIADD3 UR9, UPT, UPT, UR21, 0x38, URZ ;  /* 0x0000003815098890 */ /* 0x000fe2000fffe0ff */
[----:B------:R-:W-:Y:S01]  /*4f90*/  @!P1 R2UR UR4, R0 ;  /* 0x00000000000492ca */ /* 0x000fe200000e0000 */
[----:B------:R-:W-:Y:S01]  /*4fa0*/  VOTEU.ALL UP0, P1 ;  /* 0x0000000000ff7886 */ /* 0x000fe20000800000 */
[----:B------:R-:W-:Y:S01]  /*4fb0*/  UMOV UR11, UR35 ;  /* 0x00000023000b7c82 */ /* 0x000fe20008000000 */
[----:B------:R-:W-:Y:S01]  /*4fc0*/  UMOV UR12, UR36 ;  /* 0x00000024000c7c82 */ /* 0x000fe20008000000 */
[----:B------:R-:W-:Y:S01]  /*4fd0*/  SEL R0, RZ, 0x1, P0 ;  /* 0x00000001ff007807 */ /* 0x000fe20000000000 */
[----:B------:R-:W-:Y:S01]  /*4fe0*/  UIADD3 UR20, UPT, UPT, UR13, UR63, URZ ;  /* 0x0000003f0d147290 */ /* 0x000fe2000fffe0ff */
[----:B------:R-:W-:Y:S01]  /*4ff0*/  IMAD.U32 R8, RZ, RZ, UR5 ;  /* 0x00000005ff087e24 */ /* 0x000fe2000f8e00ff */
[----:B------:R-:W-:Y:S01]  /*5000*/  LOP3.LUT R15, R15, 0x1, RZ, 0x3c, !PT ;  /* 0x000000010f0f7812 */ /* 0x000fe200078e3cff */
[----:B------:R-:W-:Y:S01]  /*5010*/  UPLOP3.LUT UP3, UPT, UPT, UPT, UPT, 0x80, 0x8 ;  /* 0x000000000008789c */ /* 0x000fe20003f6f070 */
[----:B------:R-:W-:Y:S01]  /*5020*/  LOP3.LUT R13, R13, R0, RZ, 0x3c, !PT ;  /* 0x000000000d0d7212 */ /* 0x000fe200078e3cff */
[----:B------:R-:W-:Y:S01]  /*5030*/  UIADD3 UR16, UPT, UPT, UR14, UR16, URZ ;  /* 0x000000100e107290 */ /* 0x000fe2000fffe0ff */
[----:B------:R-:W-:Y:S01]  /*5040*/  SEL R14, R14, RZ, P0 ;  /* 0x000000ff0e0e7207 */ /* 0x000fe20000000000 */
[----:B------:R-:W-:Y:S01]  /*5050*/  UMOV UR36, UR29 ;  /* 0x0000001d00247c82 */ /* 0x000fe20008000000 */
[----:B------:R-:W-:Y:S01]  /*5060*/  IMAD.U32 R9, RZ, RZ, UR4 ;  /* 0x00000004ff097e24 */ /* 0x000fe2000f8e00ff */
[----:B------:R-:W-:Y:S04]  /*5070*/  @!P1 R2UR UR4, R8 ;  /* 0x00000000080492ca */ /* 0x000fe800000e0000 */
[----:B------:R-:W-:Y:S11]  /*5080*/  @!P1 R2UR UR5, R9 ;  /* 0x00000000090592ca */ /* 0x000ff600000e0000 */
[----:B------:R-:W-:Y:S02]  /*5090*/  @!UPT UIADD3 URZ, UPT, UPT, URZ, URZ, URZ ;  /* 0x000000fffffff290 */ /* 0x000fe4000fffe0ff */
[----:B------:R2:W-:Y:S01]  /*50a0*/  @!UP0 UTMALDG.3D [UR8], [UR4], desc[UR6] ;  /* 0x00000608040085b4 */ /* 0x0005e20008011000 */
[----:B------:R2:W-:Y:S01]  /*50b0*/  @!P1 SYNCS.ARRIVE.TRANS64.RED.A0TR RZ, [UR21+0x38], R7 ;  /* 0x00003807ffff99a7 */ /* 0x0005e20008300415 */
[----:B------:R-:W-:Y:S01]  /*50c0*/  SYNCS.ARRIVE.TRANS64.RED.A1T0 RZ, [UR37], RZ ;  /* 0x000000ffffff79a7 */ /* 0x000fe20008100425 */
[----:B------:R-:W-:Y:S05]  /*50d0*/  BRA.U UP1, `(.L_x_83) ;  /* 0xfffffff101687547 */ /* 0x000fea000b83ffff */
[----:B------:R-:W-:-:S04]  /*50e0*/  SHF.L.U32 R3, R15, 0x1f, RZ ;  /* 0x0000001f0f037819 */ /* 0x000fc800000006ff */
[----:B------:R-:W3:Y:S02]  /*50f0*/  SYNCS.PHASECHK.TRANS64.TRYWAIT P0, [UR21+0x40], R3 ;  /* 0x00004003ff0075a7 */ /* 0x000ee40008001115 */
[----:B---3--:R-:W-:Y:S05]  /*5100*/  @!P0 BRA `(.L_x_84) ;  /* 0x0000004c00b48947 */ /* 0x008fea0003800000 */
.L_x_170:
[----:B------:R-:W4:Y:S02]  /*5110*/  SYNCS.PHASECHK.TRANS64.TRYWAIT P0, [UR21+0x48], R3 ;  /* 0x00004803ff0075a7 */ /* 0x000f240008001115 */
[----:B----4-:R-:W-:Y:S05]  /*5120*/  @!P0 BRA `(.L_x_85) ;  /* 0x0000004c00c48947 */ /* 0x010fea0003800000 */
.L_x_172:
[----:B------:R-:W4:Y:S02]  /*5130*/  SYNCS.PHASECHK.TRANS64.TRYWAIT P0, [UR21+0x50], R3 ;  /* 0x00005003ff0075a7 */ /* 0x000f240008001115 */
[----:B----4-:R-:W-:Y:S05]  /*5140*/  @!P0 BRA `(.L_x_86) ;  /* 0x0000004c00d48947 */ /* 0x010fea0003800000 */
.L_x_174:
[----:B---3--:R-:W-:-:S07]  /*5150*/  MOV R0, UR21 ;  /* 0x0000001500007c02 */ /* 0x008fce0008000f00 */
.L_x_87:
[----:B---3--:R-:W-:-:S04]  /*5160*/  SHF.L.U32 R3, R15, 0x1f, RZ ;  /* 0x0000001f0f037819 */ /* 0x008fc800000006ff */
[----:B------:R3:W4:Y:S03]  /*5170*/  SYNCS.PHASECHK.TRANS64.TRYWAIT P0, [R0+URZ+0x58], R3 ;  /* 0x00005803000075a7 */ /* 0x00072600080011ff */
[----:B----4-:R-:W-:Y:S05]  /*5180*/  @!P0 NANOSLEEP.SYNCS 0x989680 ;  /* 0x009896800000895d */ /* 0x010fea0003900000 */
[----:B------:R-:W4:Y:S02]  /*5190*/  @!P0 SYNCS.PHASECHK.TRANS64 P0, [R0+URZ+0x58], R3 ;  /* 0x00005803000085a7 */ /* 0x000f2400080010ff */
[----:B-12-4-:R-:W-:Y:S05]  /*51a0*/  @P0 EXIT ;  /* 0x000000000000094d */ /* 0x016fea0003800000 */
[----:B------:R-:W-:Y:S05]  /*51b0*/  BRA `(.L_x_87) ;  /* 0xfffffffc00e87947 */ /* 0x000fea000383ffff */
.L_x_72:
[----:B------:R-:W-:-:S06]  /*51c0*/  UISETP.GE.AND UP0, UPT, UR17, 0x4, UPT ;  /* 0x000000041100788c */ /* 0x000fcc000bf06270 */
[----:B------:R-:W-:-:S13]  /*51d0*/  PLOP3.LUT P0, PT, PT, PT, UP0, 0x80, 0x8 ;  /* 0x000000000008781c */ /* 0x000fda0003f0f008 */
[----:B------:R-:W-:Y:S05]  /*51e0*/  @!P0 EXIT ;  /* 0x000000000000894d */ /* 0x000fea0003800000 */
[----:B------:R-:W-:Y:S01]  /*51f0*/  BAR.SYNC.DEFER_BLOCKING 0x6, 0xa0 ;  /* 0x0182800000007b1d */ /* 0x000fe20000010000 */
[C---:B------:R-:W-:Y:S01]  /*5200*/  IMAD.SHL.U32 R7, R93.reuse, 0x40, RZ ;  /* 0x000000405d077824 */ /* 0x040fe200078e00ff */
[----:B------:R-:W-:Y:S01]  /*5210*/  SHF.R.U32.HI R3, RZ, 0x1, R93 ;  /* 0x00000001ff037819 */ /* 0x000fe2000001165d */
[C---:B------:R-:W-:Y:S01]  /*5220*/  IMAD.U32 R37, R93.reuse, 0x10000, RZ ;  /* 0x000100005d257824 */ /* 0x040fe200078e00ff */
[C---:B------:R-:W-:Y:S01]  /*5230*/  R2P PR, R93.reuse, 0x6 ;  /* 0x000000065d007804 */ /* 0x040fe20000000000 */
[----:B------:R-:W-:Y:S01]  /*5240*/  IMAD.SHL.U32 R80, R93, 0x20, RZ ;  /* 0x000000205d507824 */ /* 0x000fe200078e00ff */
[----:B------:R-:W-:Y:S01]  /*5250*/  UMOV UR44, 0x400 ;  /* 0x00000400002c7882 */ /* 0x000fe20000000000 */
[----:B------:R-:W1:Y:S01]  /*5260*/  LDCU.64 UR4, c[0x0][0x890] ;  /* 0x00011200ff0477ac */ /* 0x000e620008000a00 */
[----:B------:R-:W2:Y:S01]  /*5270*/  LDC.64 R78, c[0x0][0x8b0] ;  /* 0x00022c00ff4e7b82 */ /* 0x000ea20000000a00 */
[C---:B------:R-:W-:Y:S01]  /*5280*/  LOP3.LUT R2, R7.reuse, 0x1c0, RZ, 0xc0, !PT ;  /* 0x000001c007027812 */ /* 0x040fe200078ec0ff */
[----:B------:R-:W-:Y:S01]  /*5290*/  IMAD.MOV.U32 R91, RZ, RZ, 0x20 ;  /* 0x00000020ff5b7424 */ /* 0x000fe200078e00ff */
[----:B------:R-:W-:Y:S01]  /*52a0*/  ULEA UR44, UR47, UR44, 0x18 ;  /* 0x0000002c2f2c7291 */ /* 0x000fe2000f8ec0ff */
[----:B------:R-:W-:Y:S01]  /*52b0*/  LOP3.LUT R7, R7, 0x200, RZ, 0xc0, !PT ;  /* 0x0000020007077812 */ /* 0x000fe200078ec0ff */
[----:B------:R-:W-:Y:S01]  /*52c0*/  IMAD.MOV.U32 R90, RZ, RZ, 0x1 ;  /* 0x00000001ff5a7424 */ /* 0x000fe200078e00ff */
[----:B------:R-:W-:Y:S01]  /*52d0*/  LOP3.LUT R3, R2, 0x8, R3, 0xf8, !PT ;  /* 0x0000000802037812 */ /* 0x000fe200078ef803 */
[----:B------:R-:W-:Y:S01]  /*52e0*/  IMAD.SHL.U32 R2, R93, 0x8, RZ ;  /* 0x000000085d027824 */ /* 0x000fe200078e00ff */
[----:B------:R-:W3:Y:S01]  /*52f0*/  LDC.64 R76, c[0x0][0x8a8] ;  /* 0x00022a00ff4c7b82 */ /* 0x000ee20000000a00 */
[----:B------:R-:W-:Y:S01]  /*5300*/  LOP3.LUT R37, R37, 0x600000, RZ, 0xc0, !PT ;  /* 0x0060000025257812 */ /* 0x000fe200078ec0ff */
[----:B------:R-:W-:Y:S01]  /*5310*/  IMAD.MOV.U32 R36, RZ, RZ, RZ ;  /* 0x000000ffff247224 */ /* 0x000fe200078e00ff */
[----:B------:R-:W-:-:S02]  /*5320*/  LOP3.LUT R80, R7, 0xc00, R80, 0xf8, !PT ;  /* 0x00000c0007507812 */ /* 0x000fc400078ef850 */
[----:B------:R-:W-:Y:S02]  /*5330*/  CS2R R88, SRZ ;  /* 0x0000000000587805 */ /* 0x000fe4000001ff00 */
[----:B------:R-:W-:Y:S01]  /*5340*/  LOP3.LUT R3, R3, 0x38, R2, 0x78, !PT ;  /* 0x0000003803037812 */ /* 0x000fe200078e7802 */
[----:B------:R-:W-:Y:S01]  /*5350*/  IMAD.MOV.U32 R87, RZ, RZ, RZ ;  /* 0x000000ffff577224 */ /* 0x000fe200078e00ff */
[----:B------:R-:W-:Y:S01]  /*5360*/  SEL R92, R91, 0xffffffe0, !P2 ;  /* 0xffffffe05b5c7807 */ /* 0x000fe20005000000 */
[----:B------:R-:W4:Y:S01]  /*5370*/  LDS R0, [UR44+0x120] ;  /* 0x0001202cff007984 */ /* 0x000f220008000800 */
[----:B-1----:R-:W-:Y:S01]  /*5380*/  IMAD.U32 R95, RZ, RZ, UR4 ;  /* 0x00000004ff5f7e24 */ /* 0x002fe2000f8e00ff */
[----:B------:R-:W-:Y:S01]  /*5390*/  UIADD3 UR4, UPT, UPT, UR44, 0x400, URZ ;  /* 0x000004002c047890 */ /* 0x000fe2000fffe0ff */
[----:B------:R-:W-:Y:S01]  /*53a0*/  LOP3.LUT R80, R80, R3, RZ, 0xfc, !PT ;  /* 0x0000000350507212 */ /* 0x000fe200078efcff */
[----:B------:R-:W-:Y:S01]  /*53b0*/  IMAD.U32 R94, RZ, RZ, UR5 ;  /* 0x00000005ff5e7e24 */ /* 0x000fe2000f8e00ff */
[----:B------:R-:W-:Y:S01]  /*53c0*/  LOP3.LUT R93, R93, 0x60, RZ, 0xc0, !PT ;  /* 0x000000605d5d7812 */ /* 0x000fe200078ec0ff */
[----:B------:R-:W1:Y:S01]  /*53d0*/  LDCU UR60, c[0x0][0x370] ;  /* 0x00006e00ff3c77ac */ /* 0x000e620008000800 */
[----:B------:R-:W-:Y:S01]  /*53e0*/  SEL R91, R91, 0xffffffe0, !P1 ;  /* 0xffffffe05b5b7807 */ /* 0x000fe20004800000 */
[----:B------:R-:W-:Y:S01]  /*53f0*/  IMAD.U32 R85, RZ, RZ, UR4 ;  /* 0x00000004ff557e24 */ /* 0x000fe2000f8e00ff */
[----:B------:R-:W1:Y:S01]  /*5400*/  LDCU UR43, c[0x0][0xb0c] ;  /* 0x00016180ff2b77ac */ /* 0x000e620008000800 */
[----:B------:R-:W1:Y:S01]  /*5410*/  LDCU UR39, c[0x0][0xb30] ;  /* 0x00016600ff2777ac */ /* 0x000e620008000800 */
[----:B------:R-:W1:Y:S01]  /*5420*/  LDCU.64 UR54, c[0x0][0x888] ;  /* 0x00011100ff3677ac */ /* 0x000e620008000a00 */
[----:B------:R-:W1:Y:S01]  /*5430*/  LDCU.64 UR40, c[0x0][0xb28] ;  /* 0x00016500ff2877ac */ /* 0x000e620008000a00 */
[----:B------:R-:W1:Y:S01]  /*5440*/  LDCU.128 UR56, c[0x0][0xb10] ;  /* 0x00016200ff3877ac */ /* 0x000e620008000c00 */
[----:B------:R-:W1:Y:S01]  /*5450*/  LDCU UR53, c[0x0][0x374] ;  /* 0x00006e80ff3577ac */ /* 0x000e620008000800 */
[----:B------:R-:W-:Y:S01]  /*5460*/  UMOV UR52, URZ ;  /* 0x000000ff00347c82 */ /* 0x000fe20008000000 */
[----:B------:R-:W-:Y:S01]  /*5470*/  UMOV UR46, URZ ;  /* 0x000000ff002e7c82 */ /* 0x000fe20008000000 */
[----:B-1234-:R-:W-:-:S07]  /*5480*/  IMAD.IADD R37, R0, 0x1, R37 ;  /* 0x0000000100257824 */ /* 0x01efce00078e0225 */
.L_x_131:
[C---:B------:R-:W-:Y:S02]  /*5490*/  LEA R3, R87.reuse, UR44, 0x3 ;  /* 0x0000002c57037c11 */ /* 0x040fe4000f8e18ff */
[----:B------:R-:W-:Y:S02]  /*54a0*/  SHF.L.U32 R0, R88, 0x1f, RZ ;  /* 0x0000001f58007819 */ /* 0x000fe400000006ff */
[----:B------:R-:W-:Y:S02]  /*54b0*/  LEA R5, R87, UR44, 0x4 ;  /* 0x0000002c57057c11 */ /* 0x000fe4000f8e20ff */
[----:B-1----:R-:W1:Y:S02]  /*54c0*/  SYNCS.PHASECHK.TRANS64.TRYWAIT P0, [R3+URZ+0x70], R0 ;  /* 0x00007000030075a7 */ /* 0x002e6400080011ff */
[----:B-1----:R-:W-:Y:S05]  /*54d0*/  @!P0 BRA `(.L_x_88) ;  /* 0x0000004c00088947 */ /* 0x002fea0003800000 */
.L_x_175:
        /* <DEDUP_REMOVED lines=11> */
[----:B------:R-:W-:Y:S01]  /*5590*/  PLOP3.LUT P0, PT, PT, PT, UP1, 0x80, 0x8 ;  /* 0x000000000008781c */ /* 0x000fe20003f0f018 */
[----:B------:R-:W-:Y:S11]  /*55a0*/  UP2UR UR62, UPR, URZ, 0x2 ;  /* 0x00000002ff3e7883 */ /* 0x000ff60008000000 */
[----:B------:R-:W-:Y:S01]  /*55b0*/  @!UPT UIADD3 URZ, UPT, UPT, URZ, URZ, URZ ;  /* 0x000000fffffff290 */ /* 0x000fe2000fffe0ff */
[----:B-1----:R-:W-:Y:S02]  /*55c0*/  @P0 SHF.R.U32.HI R0, RZ, 0x10, R5 ;  /* 0x00000010ff000819 */ /* 0x002fe40000011605 */
        /* <DEDUP_REMOVED lines=12> */
[----:B------:R-:W2:Y:S01]  /*5690*/  LDCU UR12, c[0x0][0xb20] ;  /* 0x00016400ff0c77ac */ /* 0x000ea20008000800 */
[----:B------:R-:W-:Y:S02]  /*56a0*/  UIMAD.WIDE.U32 UR4, UR53, UR59, URZ ;  /* 0x0000003b350472a5 */ /* 0x000fe4000f8e00ff */
[----:B------:R-:W-:Y:S02]  /*56b0*/  UIMAD.WIDE.U32 UR6, UR60, UR56, URZ ;  /* 0x000000383c0672a5 */ /* 0x000fe4000f8e00ff */
[----:B------:R-:W-:Y:S02]  /*56c0*/  UISETP.NE.AND UP0, UPT, UR58, 0x1, UPT ;  /* 0x000000013a00788c */ /* 0x000fe4000bf05270 */
[----:B------:R-:W-:Y:S02]  /*56d0*/  UIMAD.WIDE.U32 UR8, UR37, UR59, URZ ;  /* 0x0000003b250872a5 */ /* 0x000fe4000f8e00ff */
[----:B------:R-:W-:Y:S02]  /*56e0*/  UIMAD.WIDE.U32 UR10, UR38, UR56, URZ ;  /* 0x00000038260a72a5 */ /* 0x000fe4000f8e00ff */
[----:B------:R-:W-:Y:S02]  /*56f0*/  UISETP.NE.AND UP1, UPT, UR43, 0x1, UPT ;  /* 0x000000012b00788c */ /* 0x000fe4000bf25270 */
[----:B------:R-:W-:Y:S01]  /*5700*/  UISETP.NE.AND UP2, UPT, UR42, 0x1, UPT ;  /* 0x000000012a00788c */ /* 0x000fe2000bf45270 */
[----:B------:R-:W-:Y:S02]  /*5710*/  UMOV UR4, UR5 ;  /* 0x0000000500047c82 */ /* 0x000fe40008000000 */
[----:B--2---:R-:W-:Y:S03]  /*5720*/  USHF.R.U32.HI UR5, URZ, UR12, UR4 ;  /* 0x0000000cff057299 */ /* 0x004fe60008011604 */
[----:B------:R-:W-:Y:S02]  /*5730*/  UMOV UR4, UR7 ;  /* 0x0000000700047c82 */ /* 0x000fe40008000000 */
[----:B------:R-:W-:Y:S02]  /*5740*/  USHF.R.U32.HI UR7, URZ, UR57, UR4 ;  /* 0x00000039ff077299 */ /* 0x000fe40008011604 */
[----:B------:R-:W-:Y:S02]  /*5750*/  USEL UR4, UR53, UR5, !UP0 ;  /* 0x0000000535047287 */ /* 0x000fe4000c000000 */
[----:B------:R-:W-:Y:S01]  /*5760*/  USEL UR7, UR60, UR7, !UP1 ;  /* 0x000000073c077287 */ /* 0x000fe2000c800000 */
[----:B------:R-:W-:Y:S01]  /*5770*/  UMOV UR5, UR9 ;  /* 0x0000000900057c82 */ /* 0x000fe20008000000 */
[----:B------:R-:W-:Y:S02]  /*5780*/  UIMAD.WIDE.U32 UR8, UR4, UR40, URZ ;  /* 0x00000028040872a5 */ /* 0x000fe4000f8e00ff */
[----:B------:R-:W-:Y:S03]  /*5790*/  USHF.R.U32.HI UR6, URZ, UR12, UR5 ;  /* 0x0000000cff067299 */ /* 0x000fe60008011605 */
[----:B------:R-:W-:Y:S01]  /*57a0*/  UMOV UR5, UR11 ;  /* 0x0000000b00057c82 */ /* 0x000fe20008000000 */
[----:B------:R-:W-:Y:S02]  /*57b0*/  UIMAD.WIDE.U32 UR10, UR7, UR40, URZ ;  /* 0x00000028070a72a5 */ /* 0x000fe4000f8e00ff */
[----:B------:R-:W-:Y:S02]  /*57c0*/  USHF.R.U32.HI UR12, URZ, UR57, UR5 ;  /* 0x00000039ff0c7299 */ /* 0x000fe40008011605 */
[----:B------:R-:W-:Y:S01]  /*57d0*/  USEL UR6, UR37, UR6, !UP0 ;  /* 0x0000000625067287 */ /* 0x000fe2000c000000 */
[----:B------:R-:W-:Y:S02]  /*57e0*/  UMOV UR5, UR9 ;  /* 0x0000000900057c82 */ /* 0x000fe40008000000 */
[----:B------:R-:W-:Y:S01]  /*57f0*/  UMOV UR10, UR11 ;  /* 0x0000000b000a7c82 */ /* 0x000fe20008000000 */
[----:B------:R-:W-:Y:S02]  /*5800*/  @UP2 USHF.R.U32.HI UR4, URZ, UR41, UR5 ;  /* 0x00000029ff042299 */ /* 0x000fe40008011605 */
[----:B------:R-:W-:Y:S02]  /*5810*/  @UP2 USHF.R.U32.HI UR7, URZ, UR41, UR10 ;  /* 0x00000029ff072299 */ /* 0x000fe4000801160a */
[----:B------:R-:W-:Y:S02]  /*5820*/  UIMAD UR4, UR42, UR4, URZ ;  /* 0x000000042a0472a4 */ /* 0x000fe4000f8e02ff */
        /* <DEDUP_REMOVED lines=8> */
[----:B------:R-:W-:Y:S02]  /*58b0*/  USEL UR11, UR6, UR4, !UP2 ;  /* 0x00000004060b7287 */ /* 0x000fe4000d000000 */
[----:B------:R-:W-:Y:S02]  /*58c0*/  UIADD3 UR8, UPT, UPT, -UR5, URZ, URZ ;  /* 0x000000ff05087290 */ /* 0x000fe4000fffe1ff */
[----:B------:R-:W-:Y:S01]  /*58d0*/  UIADD3 UR10, UPT, UPT, -UR11, URZ, URZ ;  /* 0x000000ff0b0a7290 */ /* 0x000fe2000fffe1ff */
[----:B------:R-:W-:Y:S01]  /*58e0*/  @!UP0 UMOV UR4, UR9 ;  /* 0x0000000900048c82 */ /* 0x000fe20008000000 */
[----:B------:R-:W-:Y:S02]  /*58f0*/  UIADD3 UR9, UPT, UPT, -UR6, URZ, URZ ;  /* 0x000000ff06097290 */ /* 0x000fe4000fffe1ff */
[----:B------:R-:W-:Y:S02]  /*5900*/  @!UP0 USHF.R.U32.HI UR4, URZ, UR41, UR4 ;  /* 0x00000029ff048299 */ /* 0x000fe40008011604 */
[----:B------:R-:W-:Y:S02]  /*5910*/  UIMAD UR10, UR42, UR10, UR6 ;  /* 0x0000000a2a0a72a4 */ /* 0x000fe4000f8e0206 */
[----:B------:R-:W-:Y:S04]  /*5920*/  @!UP0 USEL UR4, UR5, UR4, !UP2 ;  /* 0x0000000405048287 */ /* 0x000fe8000d000000 */
[----:B------:R-:W-:Y:S02]  /*5930*/  @!UP0 UIMAD UR10, UR7, UR10, UR4 ;  /* 0x0000000a070a82a4 */ /* 0x000fe4000f8e0204 */
[----:B------:R-:W-:Y:S02]  /*5940*/  @!UP0 UIADD3 UR11, UPT, UPT, UR11, -UR4, URZ ;  /* 0x800000040b0b8290 */ /* 0x000fe4000fffe0ff */
[----:B------:R-:W-:Y:S02]  /*5950*/  UIMAD UR7, UR43, UR8, UR38 ;  /* 0x000000082b0772a4 */ /* 0x000fe4000f8e0226 */
[----:B------:R-:W-:Y:S02]  /*5960*/  @!UP0 UIMAD UR6, UR11, UR42, UR5 ;  /* 0x0000002a0b0682a4 */ /* 0x000fe4000f8e0205 */
[----:B------:R-:W-:Y:S01]  /*5970*/  UIMAD UR4, UR58, UR9, UR37 ;  /* 0x000000093a0472a4 */ /* 0x000fe2000f8e0225 */
[----:B------:R-:W-:Y:S02]  /*5980*/  @!UP0 UMOV UR5, UR10 ;  /* 0x0000000a00058c82 */ /* 0x000fe40008000000 */
[----:B------:R-:W-:Y:S02]  /*5990*/  UIMAD UR38, UR5, UR43, UR7 ;  /* 0x0000002b052672a4 */ /* 0x000fe4000f8e0207 */
[----:B------:R-:W-:Y:S11]  /*59a0*/  UIMAD UR37, UR6, UR58, UR4 ;  /* 0x0000003a062572a4 */ /* 0x000ff6000f8e0204 */
[----:B------:R-:W-:Y:S01]  /*59b0*/  @!UPT UIADD3 URZ, UPT, UPT, URZ, URZ, URZ ;  /* 0x000000fffffff290 */ /* 0x000fe2000fffe0ff */
.L_x_89:
[----:B------:R-:W-:Y:S01]  /*59c0*/  UISETP.NE.AND UP0, UPT, UR39, 0x1, UPT ;  /* 0x000000012700788c */ /* 0x000fe2000bf05270 */
[----:B------:R-:W-:Y:S01]  /*59d0*/  LOP3.LUT P0, RZ, R85, 0x3f0, RZ, 0xc0, !PT ;  /* 0x000003f055ff7812 */ /* 0x000fe2000780c0ff */
[----:B------:R-:W-:Y:S01]  /*59e0*/  USHF.L.U32 UR50, UR16, 0x6, URZ ;  /* 0x0000000610327899 */ /* 0x000fe200080006ff */
[----:B------:R-:W-:Y:S01]  /*59f0*/  BSSY.RECONVERGENT B6, `(.L_x_90) ;  /* 0x0000034000067945 */ /* 0x000fe20003800200 */
[----:B------:R-:W-:Y:S01]  /*5a00*/  USHF.L.U32 UR49, UR20, 0x8, URZ ;  /* 0x0000000814317899 */ /* 0x000fe200080006ff */
[----:B------:R-:W-:Y:S06]  /*5a10*/  IADD3 R87, PT, PT, R87, 0x1, RZ ;  /* 0x0000000157577810 */ /* 0x000fec0007ffe0ff */
[----:B------:R-:W2:Y:S01]  /*5a20*/  @!UP0 LDCU.128 UR12, c[0x0][0xb10] ;  /* 0x00016200ff0c87ac */ /* 0x000ea20008000c00 */
[----:B------:R-:W3:Y:S01]  /*5a30*/  @!UP0 LDCU UR5, c[0x0][0xb0c] ;  /* 0x00016180ff0587ac */ /* 0x000ee20008000800 */
[----:B------:R-:W4:Y:S01]  /*5a40*/  @!UP0 LDCU UR10, c[0x0][0xb20] ;  /* 0x00016400ff0a87ac */ /* 0x000f220008000800 */
[----:B--2---:R-:W-:Y:S02]  /*5a50*/  UIMAD.WIDE.U32 UR8, UR38, UR12, URZ ;  /* 0x0000000c260872a5 */ /* 0x004fe4000f8e00ff */
[----:B------:R-:W-:Y:S02]  /*5a60*/  UIMAD.WIDE.U32 UR6, UR37, UR15, URZ ;  /* 0x0000000f250672a5 */ /* 0x000fe4000f8e00ff */
[----:B------:R-:W-:Y:S03]  /*5a70*/  @!UP0 UISETP.NE.AND UP1, UPT, UR14, 0x1, UPT ;  /* 0x000000010e00888c */ /* 0x000fe6000bf25270 */
[----:B------:R-:W-:Y:S01]  /*5a80*/  @!UP0 UMOV UR4, UR9 ;  /* 0x0000000900048c82 */ /* 0x000fe20008000000 */
[----:B---3--:R-:W-:Y:S02]  /*5a90*/  @!UP0 UISETP.NE.AND UP2, UPT, UR5, 0x1, UPT ;  /* 0x000000010500888c */ /* 0x008fe4000bf45270 */
[----:B------:R-:W-:Y:S01]  /*5aa0*/  @!UP0 USHF.R.U32.HI UR4, URZ, UR13, UR4 ;  /* 0x0000000dff048299 */ /* 0x000fe20008011604 */
[----:B------:R-:W-:Y:S02]  /*5ab0*/  @!UP0 UMOV UR6, UR7 ;  /* 0x0000000700068c82 */ /* 0x000fe40008000000 */
[----:B----4-:R-:W-:Y:S02]  /*5ac0*/  @!UP0 USHF.R.U32.HI UR6, URZ, UR10, UR6 ;  /* 0x0000000aff068299 */ /* 0x010fe40008011606 */
[----:B------:R-:W-:Y:S02]  /*5ad0*/  @!UP0 USEL UR7, UR38, UR4, !UP2 ;  /* 0x0000000426078287 */ /* 0x000fe4000d000000 */
[----:B------:R-:W-:Y:S04]  /*5ae0*/  @!UP0 USEL UR6, UR37, UR6, !UP1 ;  /* 0x0000000625068287 */ /* 0x000fe8000c800000 */
[----:B------:R-:W-:Y:S02]  /*5af0*/  @!UP0 UIADD3 UR4, UPT, UPT, -UR7, UR6, URZ ;  /* 0x0000000607048290 */ /* 0x000fe4000fffe1ff */
[----:B------:R-:W-:Y:S02]  /*5b00*/  @!UP0 UIADD3 UR6, UPT, UPT, UR7, -UR6, URZ ;  /* 0x8000000607068290 */ /* 0x000fe4000fffe0ff */
[----:B------:R-:W-:Y:S02]  /*5b10*/  @!UP0 UIMAD UR38, UR4, UR5, UR38 ;  /* 0x00000005042682a4 */ /* 0x000fe4000f8e0226 */
[----:B------:R-:W-:Y:S01]  /*5b20*/  @!UP0 UIMAD UR37, UR6, UR14, UR37 ;  /* 0x0000000e062582a4 */ /* 0x000fe2000f8e0225 */
[----:B------:R-:W-:Y:S11]  /*5b30*/  @!P0 BRA `(.L_x_91) ;  /* 0x00000000007c8947 */ /* 0x000ff60003800000 */
[----:B------:R-:W2:Y:S01]  /*5b40*/  LDCU.64 UR8, c[0x4][0x80] ;  /* 0x01001000ff0877ac */ /* 0x000ea20008000a00 */
[----:B------:R-:W-:Y:S01]  /*5b50*/  MOV R2, 0x0 ;  /* 0x0000000000027802 */ /* 0x000fe20000000f00 */
[----:B------:R-:W-:Y:S02]  /*5b60*/  HFMA2 R12, -RZ, RZ, 0, 5.9604644775390625e-08 ;  /* 0x00000001ff0c7431 */ /* 0x000fe400000001ff */
[----:B------:R-:W-:Y:S01]  /*5b70*/  IMAD.MOV.U32 R8, RZ, RZ, 0x70 ;  /* 0x00000070ff087424 */ /* 0x000fe200078e00ff */
[----:B------:R3:W4:Y:S01]  /*5b80*/  LDC.64 R14, c[0x4][R2] ;  /* 0x01000000020e7b82 */ /* 0x0007220000000a00 */
[----:B------:R-:W1:Y:S01]  /*5b90*/  LDCU.64 UR6, c[0x4][0x88] ;  /* 0x01001100ff0677ac */ /* 0x000e620008000a00 */
[----:B------:R-:W-:Y:S01]  /*5ba0*/  IMAD.MOV.U32 R13, RZ, RZ, RZ ;  /* 0x000000ffff0d7224 */ /* 0x000fe200078e00ff */
[----:B------:R-:W1:Y:S01]  /*5bb0*/  LDCU.64 UR4, c[0x4][0x8] ;  /* 0x01000100ff0477ac */ /* 0x000e620008000a00 */
[----:B--2---:R-:W-:Y:S01]  /*5bc0*/  MOV R5, UR9 ;  /* 0x0000000900057c02 */ /* 0x004fe20008000f00 */
[----:B------:R-:W-:Y:S01]  /*5bd0*/  IMAD.U32 R4, RZ, RZ, UR8 ;  /* 0x00000008ff047e24 */ /* 0x000fe2000f8e00ff */
[----:B-1----:R-:W-:Y:S01]  /*5be0*/  MOV R7, UR7 ;  /* 0x0000000700077c02 */ /* 0x002fe20008000f00 */
[----:B------:R-:W-:Y:S01]  /*5bf0*/  IMAD.U32 R6, RZ, RZ, UR6 ;  /* 0x00000006ff067e24 */ /* 0x000fe2000f8e00ff */
[----:B------:R-:W-:Y:S01]  /*5c00*/  MOV R11, UR5 ;  /* 0x00000005000b7c02 */ /* 0x000fe20008000f00 */
[----:B------:R-:W-:Y:S02]  /*5c10*/  IMAD.U32 R10, RZ, RZ, UR4 ;  /* 0x00000004ff0a7e24 */ /* 0x000fe4000f8e00ff */
[----:B------:R-:W-:Y:S07]  /*5c20*/  LEPC R20, `(.L_x_92) ;  /* 0x000000001014794e */ /* 0x000fee0000000000 */
[----:B---345:R-:W-:Y:S05]  /*5c30*/  CALL.ABS.NOINC R14 ;  /* 0x000000000e007343 */ /* 0x038fea0003c00000 */
.L_x_92:
[----:B------:R-:W1:Y:S01]  /*5c40*/  LDCU.64 UR8, c[0x4][0x80] ;  /* 0x01001000ff0877ac */ /* 0x000e620008000a00 */
[----:B------:R-:W2:Y:S01]  /*5c50*/  LDC.64 R2, c[0x4][R2] ;  /* 0x0100000002027b82 */ /* 0x000ea20000000a00 */
[----:B------:R-:W-:Y:S02]  /*5c60*/  HFMA2 R12, -RZ, RZ, 0, 5.9604644775390625e-08 ;  /* 0x00000001ff0c7431 */ /* 0x000fe400000001ff */
[----:B------:R-:W-:Y:S02]  /*5c70*/  IMAD.MOV.U32 R8, RZ, RZ, 0x70 ;  /* 0x00000070ff087424 */ /* 0x000fe400078e00ff */
[----:B------:R-:W-:Y:S01]  /*5c80*/  IMAD.MOV.U32 R13, RZ, RZ, RZ ;  /* 0x000000ffff0d7224 */ /* 0x000fe200078e00ff */
[----:B------:R-:W3:Y:S01]  /*5c90*/  LDCU.64 UR6, c[0x4][0x88] ;  /* 0x01001100ff0677ac */ /* 0x000ee20008000a00 */
[----:B------:R-:W4:Y:S01]  /*5ca0*/  LDCU.64 UR4, c[0x4][0x8] ;  /* 0x01000100ff0477ac */ /* 0x000f220008000a00 */
[----:B-1----:R-:W-:Y:S02]  /*5cb0*/  MOV R4, UR8 ;  /* 0x0000000800047c02 */ /* 0x002fe40008000f00 */
[----:B------:R-:W-:Y:S02]  /*5cc0*/  MOV R5, UR9 ;  /* 0x0000000900057c02 */ /* 0x000fe40008000f00 */
[----:B---3--:R-:W-:Y:S01]  /*5cd0*/  MOV R7, UR7 ;  /* 0x0000000700077c02 */ /* 0x008fe20008000f00 */
[----:B------:R-:W-:Y:S01]  /*5ce0*/  IMAD.U32 R6, RZ, RZ, UR6 ;  /* 0x00000006ff067e24 */ /* 0x000fe2000f8e00ff */
[----:B----4-:R-:W-:Y:S01]  /*5cf0*/  MOV R11, UR5 ;  /* 0x00000005000b7c02 */ /* 0x010fe20008000f00 */
[----:B------:R-:W-:Y:S02]  /*5d00*/  IMAD.U32 R10, RZ, RZ, UR4 ;  /* 0x00000004ff0a7e24 */ /* 0x000fe4000f8e00ff */
[----:B------:R-:W-:Y:S07]  /*5d10*/  LEPC R20, `(.L_x_91) ;  /* 0x000000001014794e */ /* 0x000fee0000000000 */
[----:B--2---:R-:W-:Y:S05]  /*5d20*/  CALL.ABS.NOINC R2 ;  /* 0x0000000002007343 */ /* 0x004fea0003c00000 */
.L_x_91:
[----:B------:R-:W-:Y:S05]  /*5d30*/  BSYNC.RECONVERGENT B6 ;  /* 0x0000000000067941 */ /* 0x000fea0003800200 */
.L_x_90:
[----:B------:R-:W-:Y:S02]  /*5d40*/  R2UR UR6, R84 ;  /* 0x00000000540672ca */ /* 0x000fe400000e0000 */
[----:B------:R-:W-:Y:S02]  /*5d50*/  R2UR UR5, R95 ;  /* 0x000000005f0572ca */ /* 0x000fe400000e0000 */
[----:B------:R-:W-:Y:S02]  /*5d60*/  R2UR UR4, R94 ;  /* 0x000000005e0472ca */ /* 0x000fe400000e0000 */
[----:B------:R-:W-:Y:S02]  /*5d70*/  ISETP.NE.U32.AND P4, PT, R78, RZ, PT ;  /* 0x000000ff4e00720c */ /* 0x000fe40003f85070 */
[----:B------:R-:W-:Y:S02]  /*5d80*/  ISETP.NE.U32.AND P2, PT, RZ, UR54, PT ;  /* 0x00000036ff007c0c */ /* 0x000fe4000bf45070 */
[----:B------:R-:W-:Y:S02]  /*5d90*/  ISETP.NE.AND.EX P4, PT, R79, RZ, PT, P4 ;  /* 0x000000ff4f00720c */ /* 0x000fe40003f85340 */
[----:B------:R-:W-:Y:S01]  /*5da0*/  ISETP.NE.AND.EX P2, PT, RZ, UR55, PT, P2 ;  /* 0x00000037ff007c0c */ /* 0x000fe2000bf45320 */
[----:B------:R-:W-:Y:S02]  /*5db0*/  UISETP.NE.AND UP2, UPT, UR6, URZ, UPT ;  /* 0x000000ff0600728c */ /* 0x000fe4000bf45270 */
[----:B------:R-:W-:Y:S04]  /*5dc0*/  UISETP.NE.U32.AND UP0, UPT, UR5, URZ, UPT ;  /* 0x000000ff0500728c */ /* 0x000fe8000bf05070 */
[----:B------:R-:W-:Y:S01]  /*5dd0*/  UISETP.NE.AND.EX UP1, UPT, UR4, URZ, UPT, UP0 ;  /* 0x000000ff0400728c */ /* 0x000fe2000bf25300 */
[----:B------:R-:W-:Y:S01]  /*5de0*/  PLOP3.LUT P1, PT, PT, PT, UP2, 0x80, 0x8 ;  /* 0x000000000008781c */ /* 0x000fe20003f2f028 */
[----:B------:R-:W-:Y:S03]  /*5df0*/  UPLOP3.LUT UP0, UPT, UPT, UPT, UPT, 0x40, 0x4 ;  /* 0x000000000004789c */ /* 0x000fe60003f0e870 */
[----:B------:R-:W-:Y:S06]  /*5e00*/  @UP2 UPLOP3.LUT UP0, UPT, UPT, UPT, UP1, 0x80, 0x8 ;  /* 0x000000000008289c */ /* 0x000fec0003f0f010 */
[----:B------:R-:W-:Y:S01]  /*5e10*/  PLOP3.LUT P0, PT, PT, PT, UP0, 0x80, 0x8 ;  /* 0x000000000008781c */ /* 0x000fe20003f0f008 */
[----:B------:R-:W-:Y:S01]  /*5e20*/  @!UPT UIADD3 URZ, UPT, UPT, URZ, URZ, URZ ;  /* 0x000000fffffff290 */ /* 0x000fe2000fffe0ff */
[----:B------:R-:W-:Y:S11]  /*5e30*/  BRA.U !UP1, `(.L_x_93) ;  /* 0x0000000109407547 */ /* 0x000ff6000b800000 */
[----:B------:R-:W-:Y:S01]  /*5e40*/  UISETP.NE.U32.AND UP0, UPT, UR54, URZ, UPT ;  /* 0x000000ff3600728c */ /* 0x000fe2000bf05070 */
[----:B------:R-:W-:Y:S01]  /*5e50*/  R2UR UR6, R95 ;  /* 0x000000005f0672ca */ /* 0x000fe200000e0000 */
[----:B------:R-:W2:Y:S01]  /*5e60*/  LDCU.64 UR8, c[0x0][0x358] ;  /* 0x00006b00ff0877ac */ /* 0x000ea20008000a00 */
[----:B------:R-:W-:Y:S02]  /*5e70*/  HFMA2 R81, -RZ, RZ, 0, 5.9604644775390625e-08 ;  /* 0x00000001ff517431 */ /* 0x000fe400000001ff */
[----:B-1----:R-:W-:Y:S01]  /*5e80*/  IMAD.MOV.U32 R0, RZ, RZ, 0x1 ;  /* 0x00000001ff007424 */ /* 0x002fe200078e00ff */
[----:B------:R-:W-:Y:S06]  /*5e90*/  UISETP.NE.AND.EX UP0, UPT, UR55, URZ, UPT, UP0 ;  /* 0x000000ff3700728c */ /* 0x000fec000bf05300 */
[----:B------:R-:W-:Y:S05]  /*5ea0*/  PLOP3.LUT P3, PT, PT, PT, UP0, 0x80, 0x8 ;  /* 0x000000000008781c */ /* 0x000fea0003f6f008 */
[----:B------:R-:W1:Y:S01]  /*5eb0*/  @UP0 LDCU.64 UR4, c[0x0][0x888] ;  /* 0x00011100ff0407ac */ /* 0x000e620008000a00 */
[----:B------:R-:W-:Y:S07]  /*5ec0*/  @UP0 UIMAD UR6, UR36, UR6, URZ ;  /* 0x00000006240602a4 */ /* 0x000fee000f8e02ff */
[----:B------:R-:W-:Y:S01]  /*5ed0*/  @!P3 PRMT R81, R0, 0x7610, R81 ;  /* 0x000076100051b816 */ /* 0x000fe20000000051 */
[----:B-1----:R-:W-:Y:S06]  /*5ee0*/  @UP0 UIMAD.WIDE UR4, UR6, 0x4, UR4 ;  /* 0x00000004060408a5 */ /* 0x002fec000f8e0204 */
[----:B------:R-:W-:Y:S02]  /*5ef0*/  IMAD.U32 R2, RZ, RZ, UR4 ;  /* 0x00000004ff027e24 */ /* 0x000fe4000f8e00ff */
[----:B------:R-:W-:Y:S03]  /*5f00*/  IMAD.U32 R3, RZ, RZ, UR5 ;  /* 0x00000005ff037e24 */ /* 0x000fe6000f8e00ff */
[----:B------:R-:W1:Y:S02]  /*5f10*/  @!UP0 LDCU UR4, c[0x0][0x880] ;  /* 0x00011000ff0487ac */ /* 0x000e640008000800 */
[----:B--2--5:R2:W5:Y:S02]  /*5f20*/  @P3 LDG.E R41, desc[UR8][R2.64] ;  /* 0x0000000802293981 */ /* 0x024564000c1e1900 */
[----:B-12---:R-:W-:Y:S02]  /*5f30*/  @!P3 MOV R41, UR4 ;  /* 0x000000040029bc02 */ /* 0x006fe40008000f00 */
.L_x_93:
[----:B------:R-:W-:Y:S05]  /*5f40*/  @!P4 BRA `(.L_x_94) ;  /* 0x000000000024c947 */ /* 0x000fea0003800000 */
[----:B------:R-:W-:Y:S01]  /*5f50*/  ISETP.NE.U32.AND P3, PT, R76, RZ, PT ;  /* 0x000000ff4c00720c */ /* 0x000fe20003f65070 */
[----:B------:R-:W2:Y:S03]  /*5f60*/  LDCU.64 UR4, c[0x0][0x358] ;  /* 0x00006b00ff0477ac */ /* 0x000ea60008000a00 */
[----:B------:R-:W-:Y:S11]  /*5f70*/  ISETP.NE.AND.EX P3, PT, R77, RZ, PT, P3 ;  /* 0x000000ff4d00720c */ /* 0x000ff60003f65330 */
[----:B------:R-:W-:Y:S02]  /*5f80*/  @!UPT UIADD3 URZ, UPT, UPT, URZ, URZ, URZ ;  /* 0x000000fffffff290 */ /* 0x000fe4000fffe0ff */
[----:B------:R-:W3:Y:S01]  /*5f90*/  @P3 LDC.64 R2, c[0x0][0x8a8] ;  /* 0x00022a00ff023b82 */ /* 0x000ee20000000a00 */
[----:B-1----:R-:W-:Y:S04]  /*5fa0*/  @P3 IMAD R0, R78, UR36, RZ ;  /* 0x000000244e003c24 */ /* 0x002fe8000f8e02ff */
[----:B---3--:R-:W-:Y:S05]  /*5fb0*/  @P3 IMAD.WIDE R2, R0, 0x4, R2 ;  /* 0x0000000400023825 */ /* 0x008fea00078e0202 */
[----:B--2--5:R2:W5:Y:S02]  /*5fc0*/  @P3 LDG.E R38, desc[UR4][R2.64] ;  /* 0x0000000402263981 */ /* 0x024564000c1e1900 */
[----:B--2---:R-:W3:Y:S02]  /*5fd0*/  @!P3 LDC R38, c[0x0][0x8a0] ;  /* 0x00022800ff26bb82 */ /* 0x004ee40000000800 */
.L_x_94:
[----:B-----5:R-:W-:Y:S01]  /*5fe0*/  FSETP.NEU.AND P3, PT, R41, RZ, PT ;  /* 0x000000ff2900720b */ /* 0x020fe20003f6d000 */
[----:B------:R-:W-:Y:S01]  /*5ff0*/  IMAD.SHL.U32 R47, R80, 0x2, RZ ;  /* 0x00000002502f7824 */ /* 0x000fe200078e00ff */
[----:B------:R-:W-:Y:S01]  /*6000*/  SEL R4, RZ, 0xffffffff, P2 ;  /* 0xffffffffff047807 */ /* 0x000fe20001000000 */
[----:B------:R-:W-:Y:S01]  /*6010*/  BSSY B1, `(.L_x_95) ;  /* 0x0000044000017945 */ /* 0x000fe20003800000 */
[----:B------:R-:W-:Y:S01]  /*6020*/  @P1 LOP3.LUT P2, RZ, R81, 0xff, RZ, 0xc0, !PT ;  /* 0x000000ff51ff1812 */ /* 0x000fe2000784c0ff */
[----:B------:R-:W-:Y:S01]  /*6030*/  VIADD R98, R47, UR44 ;  /* 0x0000002c2f627c36 */ /* 0x000fe20008000000 */
[----:B------:R-:W-:Y:S01]  /*6040*/  @P1 SEL R3, RZ, 0xffffffff, P3 ;  /* 0xffffffffff031807 */ /* 0x000fe20001800000 */
[----:B------:R-:W-:Y:S01]  /*6050*/  IMAD.MOV.U32 R60, RZ, RZ, 0x1 ;  /* 0x00000001ff3c7424 */ /* 0x000fe200078e00ff */
[----:B------:R-:W-:Y:S01]  /*6060*/  LOP3.LUT R90, R90, 0x1, RZ, 0x3c, !PT ;  /* 0x000000015a5a7812 */ /* 0x000fe200078e3cff */
[----:B------:R-:W-:Y:S01]  /*6070*/  IMAD.MOV.U32 R46, RZ, RZ, RZ ;  /* 0x000000ffff2e7224 */ /* 0x000fe200078e00ff */
[----:B------:R-:W-:Y:S02]  /*6080*/  @P0 SEL R3, R4, R3, !P2 ;  /* 0x0000000304030207 */ /* 0x000fe40005000000 */
[----:B------:R-:W-:Y:S02]  /*6090*/  CS2R R74, SRZ ;  /* 0x00000000004a7805 */ /* 0x000fe4000001ff00 */
[C---:B------:R-:W-:Y:S02]  /*60a0*/  LEA R99, R36.reuse, UR44, 0x3 ;  /* 0x0000002c24637c11 */ /* 0x040fe4000f8e18ff */
[----:B------:R-:W-:Y:S02]  /*60b0*/  CS2R R72, SRZ ;  /* 0x0000000000487805 */ /* 0x000fe4000001ff00 */
[----:B------:R-:W-:Y:S02]  /*60c0*/  @P1 LOP3.LUT R3, R3, 0x1, RZ, 0xc0, !PT ;  /* 0x0000000103031812 */ /* 0x000fe400078ec0ff */
[----:B------:R-:W-:Y:S02]  /*60d0*/  CS2R R66, SRZ ;  /* 0x0000000000427805 */ /* 0x000fe4000001ff00 */
[----:B------:R-:W-:Y:S02]  /*60e0*/  SHF.L.U32 R2, R89, 0x1f, RZ ;  /* 0x0000001f59027819 */ /* 0x000fe400000006ff */
[----:B------:R-:W-:Y:S02]  /*60f0*/  CS2R R64, SRZ ;  /* 0x0000000000407805 */ /* 0x000fe4000001ff00 */
[----:B------:R-:W-:Y:S02]  /*6100*/  ISETP.NE.U32.OR P6, PT, R3, 0x1, !P1 ;  /* 0x000000010300780c */ /* 0x000fe40004fc5470 */
[----:B------:R-:W-:Y:S02]  /*6110*/  CS2R R58, SRZ ;  /* 0x00000000003a7805 */ /* 0x000fe4000001ff00 */
[----:B------:R-:W-:Y:S02]  /*6120*/  PLOP3.LUT P2, PT, PT, PT, UP1, 0x80, 0x8 ;  /* 0x000000000008781c */ /* 0x000fe40003f4f018 */
[----:B------:R-:W-:Y:S02]  /*6130*/  CS2R R56, SRZ ;  /* 0x0000000000387805 */ /* 0x000fe4000001ff00 */
[----:B------:R-:W-:Y:S02]  /*6140*/  LEA.HI R39, R36, R36, RZ, 0x1 ;  /* 0x0000002424277211 */ /* 0x000fe400078f08ff */
[----:B------:R-:W-:Y:S02]  /*6150*/  CS2R R50, SRZ ;  /* 0x0000000000327805 */ /* 0x000fe4000001ff00 */
[----:B------:R-:W-:Y:S02]  /*6160*/  LOP3.LUT P4, R86, R81, 0xff, RZ, 0xc0, !PT ;  /* 0x000000ff51567812 */ /* 0x000fe4000788c0ff */
[----:B------:R-:W-:Y:S02]  /*6170*/  CS2R R48, SRZ ;  /* 0x0000000000307805 */ /* 0x000fe4000001ff00 */
[----:B------:R-:W-:Y:S01]  /*6180*/  SEL R3, RZ, 0xffffffff, P3 ;  /* 0xffffffffff037807 */ /* 0x000fe20001800000 */
[C---:B-1----:R-:W-:Y:S01]  /*6190*/  IMAD.SHL.U32 R0, R39.reuse, 0x80, RZ ;  /* 0x0000008027007824 */ /* 0x042fe200078e00ff */
[----:B------:R-:W-:Y:S01]  /*61a0*/  LOP3.LUT R39, R39, 0xffe, RZ, 0xc0, !PT ;  /* 0x00000ffe27277812 */ /* 0x000fe200078ec0ff */
[----:B------:R-:W-:Y:S01]  /*61b0*/  VIADD R63, R98, 0x400 ;  /* 0x00000400623f7836 */ /* 0x000fe20000000000 */
[----:B------:R-:W-:Y:S01]  /*61c0*/  P2R R96, PR, RZ, 0x40 ;  /* 0x00000040ff607803 */ /* 0x000fe20000000000 */
[----:B------:R-:W-:Y:S01]  /*61d0*/  IMAD.IADD R97, R91, 0x1, R98 ;  /* 0x000000015b617824 */ /* 0x000fe200078e0262 */
[----:B------:R-:W-:Y:S01]  /*61e0*/  @P6 SHF.L.U32 R5, R90, 0x1f, RZ ;  /* 0x0000001f5a056819 */ /* 0x000fe200000006ff */
[----:B------:R-:W-:Y:S01]  /*61f0*/  IMAD.IADD R39, R36, 0x1, -R39 ;  /* 0x0000000124277824 */ /* 0x000fe200078e0a27 */
[----:B------:R-:W-:Y:S02]  /*6200*/  @P2 SEL R3, R4, R3, !P4 ;  /* 0x0000000304032207 */ /* 0x000fe40006000000 */
[----:B------:R-:W1:Y:S01]  /*6210*/  @P6 SYNCS.PHASECHK.TRANS64.TRYWAIT P1, [UR44+0x20], R5 ;  /* 0x00002005ff0065a7 */ /* 0x000e62000802112c */
[----:B------:R-:W-:Y:S02]  /*6220*/  LOP3.LUT R0, R0, 0xffffff00, RZ, 0xc0, !PT ;  /* 0xffffff0000007812 */ /* 0x000fe400078ec0ff */
[----:B------:R-:W-:Y:S03]  /*6230*/  LOP3.LUT R3, R3, 0x1, RZ, 0xc0, !PT ;  /* 0x0000000103037812 */ /* 0x000fe600078ec0ff */
[----:B------:R-:W-:Y:S01]  /*6240*/  IMAD.IADD R0, R37, 0x1, R0 ;  /* 0x0000000125007824 */ /* 0x000fe200078e0200 */
[----:B------:R-:W-:Y:S03]  /*6250*/  ISETP.NE.U32.AND P5, PT, R3, 0x1, PT ;  /* 0x000000010300780c */ /* 0x000fe60003fa5070 */
[----:B------:R-:W-:Y:S01]  /*6260*/  IMAD R39, R39, 0x100000, R0 ;  /* 0x0010000027277824 */ /* 0x000fe200078e0200 */
[----:B------:R-:W-:Y:S01]  /*6270*/  P2R R61, PR, RZ, 0x20 ;  /* 0x00000020ff3d7803 */ /* 0x000fe20000000000 */
[----:B------:R2:W4:Y:S01]  /*6280*/  SYNCS.PHASECHK.TRANS64.TRYWAIT P0, [R99+URZ+0x90], R2 ;  /* 0x00009002630075a7 */ /* 0x00052200080011ff */
[----:B-1----:R-:W-:Y:S01]  /*6290*/  @P6 SEL R60, RZ, 0x1, !P1 ;  /* 0x00000001ff3c6807 */ /* 0x002fe20004800000 */
[----:B--2---:R-:W-:Y:S06]  /*62a0*/  @!P6 BRA `(.L_x_96) ;  /* 0x000000000068e947 */ /* 0x004fec0003800000 */
[----:B------:R-:W-:Y:S01]  /*62b0*/  @P5 IMAD R0, R92, 0x2, R63 ;  /* 0x000000025c005824 */ /* 0x000fe200078e023f */
[----:B------:R-:W-:Y:S01]  /*62c0*/  ISETP.NE.AND P1, PT, R60, RZ, PT ;  /* 0x000000ff3c00720c */ /* 0x000fe20003f25270 */
[----:B------:R-:W-:Y:S01]  /*62d0*/  @P5 IMAD R4, R92, 0x2, R98 ;  /* 0x000000025c045824 */ /* 0x000fe200078e0262 */
[----:B------:R-:W-:Y:S01]  /*62e0*/  BSSY B0, `(.L_x_97) ;  /* 0x000000e000007945 */ /* 0x000fe20003800000 */
[----:B------:R-:W-:Y:S01]  /*62f0*/  IMAD.MOV.U32 R74, RZ, RZ, RZ ;  /* 0x000000ffff4a7224 */ /* 0x000fe200078e00ff */
[----:B------:R-:W-:Y:S01]  /*6300*/  CS2R R66, SRZ ;  /* 0x0000000000427805 */ /* 0x000fe2000001ff00 */
[----:B------:R-:W-:Y:S01]  /*6310*/  @P5 IMAD.IADD R5, R91, 0x1, R0 ;  /* 0x000000015b055824 */ /* 0x000fe200078e0200 */
[----:B------:R-:W-:Y:S02]  /*6320*/  CS2R R64, SRZ ;  /* 0x0000000000407805 */ /* 0x000fe4000001ff00 */
[----:B------:R-:W-:Y:S02]  /*6330*/  CS2R R72, SRZ ;  /* 0x0000000000487805 */ /* 0x000fe4000001ff00 */
[----:B------:R-:W-:Y:S02]  /*6340*/  CS2R R50, SRZ ;  /* 0x0000000000327805 */ /* 0x000fe4000001ff00 */
[----:B------:R-:W-:Y:S02]  /*6350*/  CS2R R48, SRZ ;  /* 0x0000000000307805 */ /* 0x000fe4000001ff00 */
[----:B------:R-:W-:Y:S02]  /*6360*/  CS2R R58, SRZ ;  /* 0x00000000003a7805 */ /* 0x000fe4000001ff00 */
[----:B------:R-:W-:Y:S01]  /*6370*/  CS2R R56, SRZ ;  /* 0x0000000000387805 */ /* 0x000fe2000001ff00 */
[----:B------:R-:W-:Y:S06]  /*6380*/  @P1 BRA `(.L_x_98) ;  /* 0x00000000000c1947 */ /* 0x000fec0003800000 */
[----:B------:R-:W-:Y:S04]  /*6390*/  SHF.L.U32 R3, R90, 0x1f, RZ ;  /* 0x0000001f5a037819 */ /* 0x000fe800000006ff */
[----:B------:R-:W1:Y:S02]  /*63a0*/  SYNCS.PHASECHK.TRANS64.TRYWAIT P1, [UR44+0x20], R3 ;  /* 0x00002003ff0075a7 */ /* 0x000e64000802112c */
[----:B-1----:R-:W-:Y:S05]  /*63b0*/  @!P1 BRA `(.L_x_99) ;  /* 0x0000003c00649947 */ /* 0x002fea0003800000 */
.L_x_98:
[----:B------:R-:W-:Y:S05]  /*63c0*/  BSYNC B0 ;  /* 0x0000000000007941 */ /* 0x000fea0003800000 */
.L_x_97:
[----:B------:R-:W-:Y:S01]  /*63d0*/  ISETP.NE.AND P1, PT, R61, RZ, PT ;  /* 0x000000ff3d00720c */ /* 0x000fe20003f25270 */
[----:B------:R-:W-:Y:S11]  /*63e0*/  HFMA2 R46, -RZ, RZ, 0, 5.9604644775390625e-08 ;  /* 0x00000001ff2e7431 */ /* 0x000ff600000001ff */
[----:B------:R-:W-:Y:S01]  /*63f0*/  @!UPT UIADD3 URZ, UPT, UPT, URZ, URZ, URZ ;  /* 0x000000fffffff290 */ /* 0x000fe2000fffe0ff */
[----:B------:R-:W-:Y:S05]  /*6400*/  @P1 WARPSYNC.ALL ;  /* 0x0000000000001948 */ /* 0x000fea0003800000 */
[----:B------:R2:W1:Y:S04]  /*6410*/  @P1 LDSM.16.M88.4 R64, [R4+0x400] ;  /* 0x000400000440183b */ /* 0x0004680000000200 */
[----:B------:R2:W1:Y:S04]  /*6420*/  @P1 LDSM.16.M88.4 R72, [R5] ;  /* 0x000000000548183b */ /* 0x0004680000000200 */
[----:B------:R2:W1:Y:S04]  /*6430*/  @P1 LDSM.16.M88.4 R48, [R47+UR44+0x400] ;  /* 0x0004002c2f30183b */ /* 0x0004680008000200 */
[----:B------:R2:W1:Y:S02]  /*6440*/  @P1 LDSM.16.M88.4 R56, [R97+0x400] ;  /* 0x000400006138183b */ /* 0x0004640000000200 */
.L_x_96:
[----:B------:R-:W-:Y:S05]  /*6450*/  BSYNC B1 ;  /* 0x0000000000017941 */ /* 0x000fea0003800000 */
.L_x_95:
[----:B-1----:R-:W-:Y:S04]  /*6460*/  SHF.R.U32.HI R3, RZ, 0x15, R39 ;  /* 0x00000015ff037819 */ /* 0x002fe80000011627 */
[----:B------:R-:W-:Y:S01]  /*6470*/  LOP3.LUT P1, RZ, R3, 0x3, R82, 0x48, !PT ;  /* 0x0000000303ff7812 */ /* 0x000fe20007824852 */
[----:B------:R-:W-:Y:S01]  /*6480*/  @!UPT UIADD3 URZ, UPT, UPT, URZ, URZ, URZ ;  /* 0x000000fffffff290 */ /* 0x000fe2000fffe0ff */
[----:B----4-:R-:W-:Y:S11]  /*6490*/  @P0 BRA `(.L_x_100) ;  /* 0x0000000000080947 */ /* 0x010ff60003800000 */
[----:B------:R-:W1:Y:S02]  /*64a0*/  SYNCS.PHASECHK.TRANS64.TRYWAIT P0, [R99+URZ+0x90], R2 ;  /* 0x00009002630075a7 */ /* 0x000e6400080011ff */
[----:B-1----:R-:W-:Y:S05]  /*64b0*/  @!P0 BRA `(.L_x_101) ;  /* 0x0000003c003c8947 */ /* 0x002fea0003800000 */
.L_x_100:
[----:B------:R-:W-:Y:S05]  /*64c0*/  @!P1 BRA `(.L_x_102) ;  /* 0x0000000000409947 */ /* 0x000fea0003800000 */
[----:B------:R-:W2:Y:S01]  /*64d0*/  LDCU.64 UR8, c[0x4][0x70] ;  /* 0x01000e00ff0877ac */ /* 0x000ea20008000a00 */
[----:B------:R-:W-:Y:S01]  /*64e0*/  MOV R3, 0x0 ;  /* 0x0000000000037802 */ /* 0x000fe20000000f00 */
[----:B------:R-:W-:Y:S02]  /*64f0*/  HFMA2 R12, -RZ, RZ, 0, 5.9604644775390625e-08 ;  /* 0x00000001ff0c7431 */ /* 0x000fe400000001ff */
[----:B------:R-:W-:Y:S02]  /*6500*/  IMAD.MOV.U32 R8, RZ, RZ, 0x192 ;  /* 0x00000192ff087424 */ /* 0x000fe400078e00ff */
[----:B------:R-:W-:Y:S01]  /*6510*/  IMAD.MOV.U32 R13, RZ, RZ, RZ ;  /* 0x000000ffff0d7224 */ /* 0x000fe200078e00ff */
[----:B------:R-:W4:Y:S01]  /*6520*/  LDCU.64 UR6, c[0x4][0x78] ;  /* 0x01000f00ff0677ac */ /* 0x000f220008000a00 */
[----:B-1----:R-:W1:Y:S01]  /*6530*/  LDC.64 R2, c[0x4][R3] ;  /* 0x0100000003027b82 */ /* 0x002e620000000a00 */
[----:B------:R-:W5:Y:S01]  /*6540*/  LDCU.64 UR4, c[0x4][0x10] ;  /* 0x01000200ff0477ac */ /* 0x000f620008000a00 */
[----:B--2---:R-:W-:Y:S01]  /*6550*/  MOV R5, UR9 ;  /* 0x0000000900057c02 */ /* 0x004fe20008000f00 */
[----:B------:R-:W-:Y:S01]  /*6560*/  IMAD.U32 R4, RZ, RZ, UR8 ;  /* 0x00000008ff047e24 */ /* 0x000fe2000f8e00ff */
[----:B----4-:R-:W-:Y:S01]  /*6570*/  MOV R7, UR7 ;  /* 0x0000000700077c02 */ /* 0x010fe20008000f00 */
[----:B------:R-:W-:Y:S01]  /*6580*/  IMAD.U32 R6, RZ, RZ, UR6 ;  /* 0x00000006ff067e24 */ /* 0x000fe2000f8e00ff */
[----:B-----5:R-:W-:Y:S01]  /*6590*/  MOV R11, UR5 ;  /* 0x00000005000b7c02 */ /* 0x020fe20008000f00 */
[----:B------:R-:W-:Y:S02]  /*65a0*/  IMAD.U32 R10, RZ, RZ, UR4 ;  /* 0x00000004ff0a7e24 */ /* 0x000fe4000f8e00ff */
[----:B------:R-:W-:Y:S07]  /*65b0*/  LEPC R20, `(.L_x_102) ;  /* 0x000000001014794e */ /* 0x000fee0000000000 */
[----:B-1-3--:R-:W-:Y:S05]  /*65c0*/  CALL.ABS.NOINC R2 ;  /* 0x0000000002007343 */ /* 0x00afea0003c00000 */
.L_x_102:
[----:B------:R-:W-:Y:S05]  /*65d0*/  WARPSYNC.ALL ;  /* 0x0000000000007948 */ /* 0x000fea0003800000 */
[----:B------:R-:W-:Y:S01]  /*65e0*/  R2UR UR4, R39 ;  /* 0x00000000270472ca */ /* 0x000fe200000e0000 */
[--C-:B------:R-:W-:Y:S01]  /*65f0*/  HADD2.F32 R40, -RZ, R48.reuse.H0_H0 ;  /* 0x20000030ff287230 */ /* 0x100fe20000004100 */
[----:B------:R-:W-:Y:S01]  /*6600*/  SHF.L.U32 R62, R92, 0x1, RZ ;  /* 0x000000015c3e7819 */ /* 0x000fe200000006ff */
[----:B------:R-:W-:Y:S01]  /*6610*/  HADD2.F32 R43, -RZ, R48.H1_H1 ;  /* 0x30000030ff2b7230 */ /* 0x000fe20000004100 */
[----:B------:R-:W-:Y:S01]  /*6620*/  ISETP.NE.AND P0, PT, R93, RZ, PT ;  /* 0x000000ff5d00720c */ /* 0x000fe20003f05270 */
[----:B------:R-:W-:Y:S01]  /*6630*/  HADD2.F32 R42, -RZ, R49.H0_H0 ;  /* 0x20000031ff2a7230 */ /* 0x000fe20000004100 */
[----:B------:R-:W-:Y:S01]  /*6640*/  IADD3 R100, PT, PT, R63, R62, RZ ;  /* 0x0000003e3f647210 */ /* 0x000fe20007ffe0ff */
[----:B------:R-:W-:Y:S01]  /*6650*/  HADD2.F32 R45, -RZ, R51.H0_H0 ;  /* 0x20000033ff2d7230 */ /* 0x000fe20000004100 */
[----:B------:R-:W-:Y:S02]  /*6660*/  BSSY.RECONVERGENT B0, `(.L_x_103) ;  /* 0x0000085000007945 */ /* 0x000fe40003800200 */
[----:B------:R-:W-:Y:S03]  /*6670*/  IADD3 R101, PT, PT, R91, R100, RZ ;  /* 0x000000645b657210 */ /* 0x000fe60007ffe0ff */
[----:B--2---:R-:W3:Y:S02]  /*6680*/  LDTM.16dp256bit.x8 R4, tmem[UR4] ;  /* 0x00000004000479ee */ /* 0x004ee400081a0000 */
[C---:B---3--:R-:W-:Y:S01]  /*6690*/  FMUL R0, R38.reuse, R4 ;  /* 0x0000000426007220 */ /* 0x048fe20000400000 */
[C---:B-1----:R-:W-:Y:S01]  /*66a0*/  FMUL R2, R38.reuse, R5 ;  /* 0x0000000526027220 */ /* 0x042fe20000400000 */
[C---:B------:R-:W-:Y:S01]  /*66b0*/  FMUL R3, R38.reuse, R6 ;  /* 0x0000000626037220 */ /* 0x040fe20000400000 */
[C---:B------:R-:W-:Y:S01]  /*66c0*/  FMUL R7, R38.reuse, R7 ;  /* 0x0000000726077220 */ /* 0x040fe20000400000 */
[C---:B------:R-:W-:Y:S01]  /*66d0*/  FFMA R0, R41.reuse, R40, R0 ;  /* 0x0000002829007223 */ /* 0x040fe20000000000 */
[----:B------:R-:W-:Y:S02]  /*66e0*/  HADD2.F32 R40, -RZ, R49.H1_H1 ;  /* 0x30000031ff287230 */ /* 0x000fe40000004100 */
[C---:B------:R-:W-:Y:S01]  /*66f0*/  FFMA R2, R41.reuse, R43, R2 ;  /* 0x0000002b29027223 */ /* 0x040fe20000000002 */
[C---:B------:R-:W-:Y:S01]  /*6700*/  FFMA R3, R41.reuse, R42, R3 ;  /* 0x0000002a29037223 */ /* 0x040fe20000000003 */
[--C-:B------:R-:W-:Y:S02]  /*6710*/  HADD2.F32 R43, -RZ, R50.reuse.H0_H0 ;  /* 0x20000032ff2b7230 */ /* 0x100fe40000004100 */
[----:B------:R-:W-:Y:S01]  /*6720*/  FMUL R4, R38, R8 ;  /* 0x0000000826047220 */ /* 0x000fe20000400000 */
[----:B------:R-:W-:Y:S01]  /*6730*/  HADD2.F32 R42, -RZ, R50.H1_H1 ;  /* 0x30000032ff2a7230 */ /* 0x000fe20000004100 */
[----:B------:R-:W-:Y:S01]  /*6740*/  F2FP.F16.F32.PACK_AB R52, R2, R0 ;  /* 0x000000000234723e */ /* 0x000fe200000000ff */
[C---:B------:R-:W-:Y:S01]  /*6750*/  FFMA R7, R41.reuse, R40, R7 ;  /* 0x0000002829077223 */ /* 0x040fe20000000007 */
[----:B------:R-:W-:Y:S01]  /*6760*/  FFMA R4, R41, R43, R4 ;  /* 0x0000002b29047223 */ /* 0x000fe20000000004 */
[C---:B------:R-:W-:Y:S01]  /*6770*/  FMUL R5, R38.reuse, R9 ;  /* 0x0000000926057220 */ /* 0x040fe20000400000 */
[C---:B------:R-:W-:Y:S01]  /*6780*/  FMUL R6, R38.reuse, R10 ;  /* 0x0000000a26067220 */ /* 0x040fe20000400000 */
[----:B------:R-:W-:Y:S01]  /*6790*/  HADD2.F32 R40, -RZ, R51.H1_H1 ;  /* 0x30000033ff287230 */ /* 0x000fe20000004100 */
[----:B------:R-:W-:Y:S01]  /*67a0*/  F2FP.F16.F32.PACK_AB R53, R7, R3 ;  /* 0x000000030735723e */ /* 0x000fe200000000ff */
[C---:B------:R-:W-:Y:S01]  /*67b0*/  FFMA R5, R41.reuse, R42, R5 ;  /* 0x0000002a29057223 */ /* 0x040fe20000000005 */
[----:B------:R-:W-:Y:S01]  /*67c0*/  FFMA R6, R41, R45, R6 ;  /* 0x0000002d29067223 */ /* 0x000fe20000000006 */
[C---:B------:R-:W-:Y:S01]  /*67d0*/  FMUL R11, R38.reuse, R11 ;  /* 0x0000000b260b7220 */ /* 0x040fe20000400000 */
[--C-:B------:R-:W-:Y:S02]  /*67e0*/  HADD2.F32 R43, -RZ, R56.reuse.H0_H0 ;  /* 0x20000038ff2b7230 */ /* 0x100fe40000004100 */
[C---:B------:R-:W-:Y:S01]  /*67f0*/  FMUL R8, R38.reuse, R12 ;  /* 0x0000000c26087220 */ /* 0x040fe20000400000 */
[----:B------:R-:W-:Y:S01]  /*6800*/  F2FP.F16.F32.PACK_AB R54, R5, R4 ;  /* 0x000000040536723e */ /* 0x000fe200000000ff */
[C---:B------:R-:W-:Y:S01]  /*6810*/  FFMA R11, R41.reuse, R40, R11 ;  /* 0x00000028290b7223 */ /* 0x040fe2000000000b */
[----:B------:R-:W-:Y:S02]  /*6820*/  HADD2.F32 R40, -RZ, R56.H1_H1 ;  /* 0x30000038ff287230 */ /* 0x000fe40000004100 */
[----:B------:R-:W-:Y:S01]  /*6830*/  FFMA R8, R41, R43, R8 ;  /* 0x0000002b29087223 */ /* 0x000fe20000000008 */
[C---:B------:R-:W-:Y:S01]  /*6840*/  FMUL R9, R38.reuse, R13 ;  /* 0x0000000d26097220 */ /* 0x040fe20000400000 */
[--C-:B------:R-:W-:Y:S01]  /*6850*/  HADD2.F32 R45, -RZ, R57.reuse.H0_H0 ;  /* 0x20000039ff2d7230 */ /* 0x100fe20000004100 */
[----:B------:R-:W-:Y:S01]  /*6860*/  F2FP.F16.F32.PACK_AB R55, R11, R6 ;  /* 0x000000060b37723e */ /* 0x000fe200000000ff */
[C---:B------:R-:W-:Y:S01]  /*6870*/  FMUL R10, R38.reuse, R14 ;  /* 0x0000000e260a7220 */ /* 0x040fe20000400000 */
[----:B------:R-:W-:Y:S02]  /*6880*/  HADD2.F32 R42, -RZ, R57.H1_H1 ;  /* 0x30000039ff2a7230 */ /* 0x000fe40000004100 */
[C---:B------:R-:W-:Y:S01]  /*6890*/  FFMA R9, R41.reuse, R40, R9 ;  /* 0x0000002829097223 */ /* 0x040fe20000000009 */
[C---:B------:R-:W-:Y:S01]  /*68a0*/  FMUL R15, R38.reuse, R15 ;  /* 0x0000000f260f7220 */ /* 0x040fe20000400000 */
[----:B------:R1:W-:Y:S01]  /*68b0*/  STSM.16.M88.4 [R98+0x400], R52 ;  /* 0x0004003462007844 */ /* 0x0003e20000000200 */
[----:B------:R-:W-:Y:S01]  /*68c0*/  FFMA R10, R41, R45, R10 ;  /* 0x0000002d290a7223 */ /* 0x000fe2000000000a */
[--C-:B------:R-:W-:Y:S01]  /*68d0*/  HADD2.F32 R40, -RZ, R58.reuse.H0_H0 ;  /* 0x2000003aff287230 */ /* 0x100fe20000004100 */
[----:B------:R-:W-:Y:S01]  /*68e0*/  F2FP.F16.F32.PACK_AB R68, R9, R8 ;  /* 0x000000080944723e */ /* 0x000fe200000000ff */
[----:B------:R-:W-:Y:S01]  /*68f0*/  FFMA R15, R41, R42, R15 ;  /* 0x0000002a290f7223 */ /* 0x000fe2000000000f */
[C---:B------:R-:W-:Y:S01]  /*6900*/  FMUL R12, R38.reuse, R16 ;  /* 0x00000010260c7220 */ /* 0x040fe20000400000 */
[----:B------:R-:W-:Y:S02]  /*6910*/  HADD2.F32 R42, -RZ, R58.H1_H1 ;  /* 0x3000003aff2a7230 */ /* 0x000fe40000004100 */
[C---:B------:R-:W-:Y:S01]  /*6920*/  FMUL R13, R38.reuse, R17 ;  /* 0x00000011260d7220 */ /* 0x040fe20000400000 */
[--C-:B------:R-:W-:Y:S01]  /*6930*/  HADD2.F32 R43, -RZ, R59.reuse.H0_H0 ;  /* 0x2000003bff2b7230 */ /* 0x100fe20000004100 */
[----:B------:R-:W-:Y:S01]  /*6940*/  F2FP.F16.F32.PACK_AB R69, R15, R10 ;  /* 0x0000000a0f45723e */ /* 0x000fe200000000ff */
[C---:B------:R-:W-:Y:S01]  /*6950*/  FFMA R12, R41.reuse, R40, R12 ;  /* 0x00000028290c7223 */ /* 0x040fe2000000000c */
[----:B------:R-:W-:Y:S01]  /*6960*/  FFMA R13, R41, R42, R13 ;  /* 0x0000002a290d7223 */ /* 0x000fe2000000000d */
[C---:B------:R-:W-:Y:S01]  /*6970*/  FMUL R14, R38.reuse, R18 ;  /* 0x00000012260e7220 */ /* 0x040fe20000400000 */
[----:B------:R-:W-:Y:S02]  /*6980*/  HADD2.F32 R40, -RZ, R59.H1_H1 ;  /* 0x3000003bff287230 */ /* 0x000fe40000004100 */
[C---:B------:R-:W-:Y:S01]  /*6990*/  FMUL R19, R38.reuse, R19 ;  /* 0x0000001326137220 */ /* 0x040fe20000400000 */
[C---:B------:R-:W-:Y:S01]  /*69a0*/  FMUL R16, R38.reuse, R20 ;  /* 0x0000001426107220 */ /* 0x040fe20000400000 */
[----:B------:R-:W-:Y:S01]  /*69b0*/  F2FP.F16.F32.PACK_AB R70, R13, R12 ;  /* 0x0000000c0d46723e */ /* 0x000fe200000000ff */
[C---:B------:R-:W-:Y:S01]  /*69c0*/  FFMA R14, R41.reuse, R43, R14 ;  /* 0x0000002b290e7223 */ /* 0x040fe2000000000e */
[--C-:B------:R-:W-:Y:S02]  /*69d0*/  HADD2.F32 R43, -RZ, R64.reuse.H0_H0 ;  /* 0x20000040ff2b7230 */ /* 0x100fe40000004100 */
[C---:B------:R-:W-:Y:S01]  /*69e0*/  FFMA R19, R41.reuse, R40, R19 ;  /* 0x0000002829137223 */ /* 0x040fe20000000013 */
[----:B------:R-:W-:Y:S02]  /*69f0*/  HADD2.F32 R42, -RZ, R64.H1_H1 ;  /* 0x30000040ff2a7230 */ /* 0x000fe40000004100 */
[C---:B------:R-:W-:Y:S01]  /*6a00*/  FMUL R17, R38.reuse, R21 ;  /* 0x0000001526117220 */ /* 0x040fe20000400000 */
[--C-:B------:R-:W-:Y:S02]  /*6a10*/  HADD2.F32 R45, -RZ, R65.reuse.H0_H0 ;  /* 0x20000041ff2d7230 */ /* 0x100fe40000004100 */
[----:B------:R-:W-:Y:S01]  /*6a20*/  FFMA R16, R41, R43, R16 ;  /* 0x0000002b29107223 */ /* 0x000fe20000000010 */
[----:B------:R-:W-:Y:S01]  /*6a30*/  F2FP.F16.F32.PACK_AB R71, R19, R14 ;  /* 0x0000000e1347723e */ /* 0x000fe200000000ff */
[----:B------:R-:W-:Y:S01]  /*6a40*/  FFMA R17, R41, R42, R17 ;  /* 0x0000002a29117223 */ /* 0x000fe20000000011 */
[C---:B------:R-:W-:Y:S01]  /*6a50*/  FMUL R18, R38.reuse, R22 ;  /* 0x0000001626127220 */ /* 0x040fe20000400000 */
[----:B------:R-:W-:Y:S02]  /*6a60*/  HADD2.F32 R40, -RZ, R65.H1_H1 ;  /* 0x30000041ff287230 */ /* 0x000fe40000004100 */
[C---:B------:R-:W-:Y:S01]  /*6a70*/  FMUL R23, R38.reuse, R23 ;  /* 0x0000001726177220 */ /* 0x040fe20000400000 */
[----:B------:R1:W-:Y:S01]  /*6a80*/  STSM.16.M88.4 [R97+0x400], R68 ;  /* 0x0004004461007844 */ /* 0x0003e20000000200 */
[----:B------:R-:W-:Y:S01]  /*6a90*/  F2FP.F16.F32.PACK_AB R104, R17, R16 ;  /* 0x000000101168723e */ /* 0x000fe200000000ff */
[C---:B------:R-:W-:Y:S01]  /*6aa0*/  FFMA R18, R41.reuse, R45, R18 ;  /* 0x0000002d29127223 */ /* 0x040fe20000000012 */
[----:B------:R-:W-:Y:S01]  /*6ab0*/  FFMA R23, R41, R40, R23 ;  /* 0x0000002829177223 */ /* 0x000fe20000000017 */
[--C-:B------:R-:W-:Y:S02]  /*6ac0*/  HADD2.F32 R43, -RZ, R66.reuse.H0_H0 ;  /* 0x20000042ff2b7230 */ /* 0x100fe40000004100 */
[C---:B------:R-:W-:Y:S01]  /*6ad0*/  FMUL R20, R38.reuse, R24 ;  /* 0x0000001826147220 */ /* 0x040fe20000400000 */
[----:B------:R-:W-:Y:S02]  /*6ae0*/  HADD2.F32 R40, -RZ, R66.H1_H1 ;  /* 0x30000042ff287230 */ /* 0x000fe40000004100 */
[C---:B------:R-:W-:Y:S01]  /*6af0*/  FMUL R21, R38.reuse, R25 ;  /* 0x0000001926157220 */ /* 0x040fe20000400000 */
[--C-:B------:R-:W-:Y:S01]  /*6b00*/  HADD2.F32 R45, -RZ, R67.reuse.H0_H0 ;  /* 0x20000043ff2d7230 */ /* 0x100fe20000004100 */
[----:B------:R-:W-:Y:S01]  /*6b10*/  F2FP.F16.F32.PACK_AB R105, R23, R18 ;  /* 0x000000121769723e */ /* 0x000fe200000000ff */
[C---:B------:R-:W-:Y:S01]  /*6b20*/  FFMA R20, R41.reuse, R43, R20 ;  /* 0x0000002b29147223 */ /* 0x040fe20000000014 */
[C---:B------:R-:W-:Y:S01]  /*6b30*/  FFMA R21, R41.reuse, R40, R21 ;  /* 0x0000002829157223 */ /* 0x040fe20000000015 */
[C---:B------:R-:W-:Y:S01]  /*6b40*/  FMUL R22, R38.reuse, R26 ;  /* 0x0000001a26167220 */ /* 0x040fe20000400000 */
[----:B------:R-:W-:Y:S02]  /*6b50*/  HADD2.F32 R42, -RZ, R67.H1_H1 ;  /* 0x30000043ff2a7230 */ /* 0x000fe40000004100 */
[C---:B------:R-:W-:Y:S01]  /*6b60*/  FMUL R27, R38.reuse, R27 ;  /* 0x0000001b261b7220 */ /* 0x040fe20000400000 */
[--C-:B------:R-:W-:Y:S02]  /*6b70*/  HADD2.F32 R40, -RZ, R72.reuse.H0_H0 ;  /* 0x20000048ff287230 */ /* 0x100fe40000004100 */
[C---:B------:R-:W-:Y:S01]  /*6b80*/  FFMA R22, R41.reuse, R45, R22 ;  /* 0x0000002d29167223 */ /* 0x040fe20000000016 */
[C---:B------:R-:W-:Y:S01]  /*6b90*/  FMUL R24, R38.reuse, R28 ;  /* 0x0000001c26187220 */ /* 0x040fe20000400000 */
[C---:B------:R-:W-:Y:S01]  /*6ba0*/  FFMA R27, R41.reuse, R42, R27 ;  /* 0x0000002a291b7223 */ /* 0x040fe2000000001b */
[----:B------:R-:W-:Y:S02]  /*6bb0*/  HADD2.F32 R42, -RZ, R72.H1_H1 ;  /* 0x30000048ff2a7230 */ /* 0x000fe40000004100 */
[C---:B------:R-:W-:Y:S01]  /*6bc0*/  FMUL R25, R38.reuse, R29 ;  /* 0x0000001d26197220 */ /* 0x040fe20000400000 */
[--C-:B------:R-:W-:Y:S02]  /*6bd0*/  HADD2.F32 R43, -RZ, R73.reuse.H0_H0 ;  /* 0x20000049ff2b7230 */ /* 0x100fe40000004100 */
[C---:B------:R-:W-:Y:S01]  /*6be0*/  FMUL R26, R38.reuse, R30 ;  /* 0x0000001e261a7220 */ /* 0x040fe20000400000 */
[C---:B------:R-:W-:Y:S01]  /*6bf0*/  FFMA R24, R41.reuse, R40, R24 ;  /* 0x0000002829187223 */ /* 0x040fe20000000018 */
[----:B------:R-:W-:Y:S02]  /*6c00*/  HADD2.F32 R40, -RZ, R73.H1_H1 ;  /* 0x30000049ff287230 */ /* 0x000fe40000004100 */
[C---:B------:R-:W-:Y:S01]  /*6c10*/  FFMA R25, R41.reuse, R42, R25 ;  /* 0x0000002a29197223 */ /* 0x040fe20000000019 */
[C---:B------:R-:W-:Y:S01]  /*6c20*/  FMUL R31, R38.reuse, R31 ;  /* 0x0000001f261f7220 */ /* 0x040fe20000400000 */
[C---:B------:R-:W-:Y:S01]  /*6c30*/  FFMA R26, R41.reuse, R43, R26 ;  /* 0x0000002b291a7223 */ /* 0x040fe2000000001a */
[--C-:B------:R-:W-:Y:S02]  /*6c40*/  HADD2.F32 R43, -RZ, R74.reuse.H0_H0 ;  /* 0x2000004aff2b7230 */ /* 0x100fe40000004100 */
[C---:B------:R-:W-:Y:S01]  /*6c50*/  FMUL R28, R38.reuse, R32 ;  /* 0x00000020261c7220 */ /* 0x040fe20000400000 */
[----:B------:R-:W-:Y:S02]  /*6c60*/  HADD2.F32 R42, -RZ, R74.H1_H1 ;  /* 0x3000004aff2a7230 */ /* 0x000fe40000004100 */
[C---:B------:R-:W-:Y:S01]  /*6c70*/  FFMA R31, R41.reuse, R40, R31 ;  /* 0x00000028291f7223 */ /* 0x040fe2000000001f */
[C---:B------:R-:W-:Y:S01]  /*6c80*/  FMUL R29, R38.reuse, R33 ;  /* 0x00000021261d7220 */ /* 0x040fe20000400000 */
[--C-:B------:R-:W-:Y:S02]  /*6c90*/  HADD2.F32 R45, -RZ, R75.reuse.H0_H0 ;  /* 0x2000004bff2d7230 */ /* 0x100fe40000004100 */
[C---:B------:R-:W-:Y:S01]  /*6ca0*/  FMUL R30, R38.reuse, R34 ;  /* 0x00000022261e7220 */ /* 0x040fe20000400000 */
[----:B------:R-:W-:Y:S02]  /*6cb0*/  HADD2.F32 R40, -RZ, R75.H1_H1 ;  /* 0x3000004bff287230 */ /* 0x000fe40000004100 */
[----:B------:R-:W-:Y:S01]  /*6cc0*/  FMUL R35, R38, R35 ;  /* 0x0000002326237220 */ /* 0x000fe20000400000 */
[C---:B------:R-:W-:Y:S01]  /*6cd0*/  FFMA R28, R41.reuse, R43, R28 ;  /* 0x0000002b291c7223 */ /* 0x040fe2000000001c */
[C---:B------:R-:W-:Y:S01]  /*6ce0*/  FFMA R29, R41.reuse, R42, R29 ;  /* 0x0000002a291d7223 */ /* 0x040fe2000000001d */
[C---:B------:R-:W-:Y:S01]  /*6cf0*/  FFMA R30, R41.reuse, R45, R30 ;  /* 0x0000002d291e7223 */ /* 0x040fe2000000001e */
[----:B------:R-:W-:Y:S01]  /*6d00*/  FFMA R35, R41, R40, R35 ;  /* 0x0000002829237223 */ /* 0x000fe20000000023 */
[----:B------:R-:W-:Y:S02]  /*6d10*/  F2FP.F16.F32.PACK_AB R106, R21, R20 ;  /* 0x00000014156a723e */ /* 0x000fe400000000ff */
[----:B------:R-:W-:Y:S02]  /*6d20*/  F2FP.F16.F32.PACK_AB R107, R27, R22 ;  /* 0x000000161b6b723e */ /* 0x000fe400000000ff */
[----:B------:R-:W-:Y:S02]  /*6d30*/  F2FP.F16.F32.PACK_AB R108, R25, R24 ;  /* 0x00000018196c723e */ /* 0x000fe400000000ff */
[----:B------:R-:W-:Y:S01]  /*6d40*/  F2FP.F16.F32.PACK_AB R109, R31, R26 ;  /* 0x0000001a1f6d723e */ /* 0x000fe200000000ff */
[----:B------:R1:W-:Y:S01]  /*6d50*/  STSM.16.M88.4 [R100], R104 ;  /* 0x0000006864007844 */ /* 0x0003e20000000200 */
[----:B------:R-:W-:Y:S02]  /*6d60*/  F2FP.F16.F32.PACK_AB R110, R29, R28 ;  /* 0x0000001c1d6e723e */ /* 0x000fe400000000ff */
[----:B------:R-:W-:Y:S05]  /*6d70*/  F2FP.F16.F32.PACK_AB R111, R35, R30 ;  /* 0x0000001e236f723e */ /* 0x000fea00000000ff */
[----:B------:R1:W-:Y:S01]  /*6d80*/  STSM.16.M88.4 [R101], R108 ;  /* 0x0000006c65007844 */ /* 0x0003e20000000200 */
[----:B------:R-:W-:Y:S01]  /*6d90*/  @!PT LDS RZ, [RZ] ;  /* 0x00000000fffff984 */ /* 0x000fe20000000800 */
[----:B------:R-:W-:Y:S01]  /*6da0*/  @!PT LDS RZ, [RZ] ;  /* 0x00000000fffff984 */ /* 0x000fe20000000800 */
[----:B------:R-:W-:Y:S01]  /*6db0*/  @!PT LDS RZ, [RZ] ;  /* 0x00000000fffff984 */ /* 0x000fe20000000800 */
[----:B------:R-:W-:Y:S01]  /*6dc0*/  @!PT LDS RZ, [RZ] ;  /* 0x00000000fffff984 */ /* 0x000fe20000000800 */
[----:B------:R2:W-:Y:S07]  /*6dd0*/  MEMBAR.ALL.CTA ;  /* 0x0000000000007992 */ /* 0x0005ee0000008000 */
[----:B--2---:R-:W2:Y:S02]  /*6de0*/  FENCE.VIEW.ASYNC.S ;  /* 0x00000000000073c6 */ /* 0x004ea40000000000 */
[----:B--2---:R-:W-:Y:S06]  /*6df0*/  BAR.SYNC.DEFER_BLOCKING 0x1, 0x80 ;  /* 0x0042000000007b1d */ /* 0x004fec0000010000 */
[----:B------:R-:W-:Y:S05]  /*6e00*/  @P0 BRA `(.L_x_104) ;  /* 0x0000000000280947 */ /* 0x000fea0003800000 */
[----:B------:R-:W2:Y:S01]  /*6e10*/  LDCU.64 UR6, c[0x0][0x348] ;  /* 0x00006900ff0677ac */ /* 0x000ea20008000a00 */
[----:B------:R-:W-:Y:S01]  /*6e20*/  UIADD3 UR4, UPT, UPT, UR44, 0x400, URZ ;  /* 0x000004002c047890 */ /* 0x000fe2000fffe0ff */
[----:B------:R-:W-:Y:S05]  /*6e30*/  UMOV UR51, UR36 ;  /* 0x0000002400337c82 */ /* 0x000fea0008000000 */
[----:B------:R-:W-:Y:S04]  /*6e40*/  MOV R85, UR4 ;  /* 0x0000000400557c02 */ /* 0x000fe80008000f00 */
[----:B------:R-:W-:Y:S01]  /*6e50*/  R2UR UR48, R85 ;  /* 0x00000000553072ca */ /* 0x000fe200000e0000 */
[----:B--2---:R-:W-:Y:S04]  /*6e60*/  UIADD3 UR4, UP0, UPT, UR6, 0x680, URZ ;  /* 0x0000068006047890 */ /* 0x004fe8000ff1e0ff */
[----:B------:R-:W-:Y:S09]  /*6e70*/  UIADD3.X UR5, UPT, UPT, URZ, UR7, URZ, UP0, !UPT ;  /* 0x00000007ff057290 */ /* 0x000ff200087fe4ff */
[----:B------:R2:W-:Y:S01]  /*6e80*/  UTMASTG.3D [UR48], [UR4] ;  /* 0x00000030040073b5 */ /* 0x0005e20008010000 */
[----:B------:R0:W-:Y:S01]  /*6e90*/  UTMACMDFLUSH ;  /* 0x00000000000079b7 */ /* 0x0001e20000000000 */
[----:B--2---:R-:W-:Y:S04]  /*6ea0*/  DEPBAR.LE SB0, 0x1 ;  /* 0x000080400000791a */ /* 0x004fe80000000000 */
.L_x_104:
[----:B------:R-:W-:Y:S05]  /*6eb0*/  BSYNC.RECONVERGENT B0 ;  /* 0x0000000000007941 */ /* 0x000fea0003800200 */
.L_x_103:
[----:B------:R-:W-:Y:S01]  /*6ec0*/  BAR.SYNC.DEFER_BLOCKING 0x1, 0x80 ;  /* 0x0042000000007b1d */ /* 0x000fe20000010000 */
[----:B------:R-:W-:Y:S01]  /*6ed0*/  ISETP.NE.AND P1, PT, R96, RZ, PT ;  /* 0x000000ff6000720c */ /* 0x000fe20003f25270 */
[----:B------:R-:W-:Y:S01]  /*6ee0*/  UISETP.NE.AND UP0, UPT, UR52, URZ, UPT ;  /* 0x000000ff3400728c */ /* 0x000fe2000bf05270 */
[----:B------:R-:W-:Y:S11]  /*6ef0*/  LEA R3, R46, UR44, 0x3 ;  /* 0x0000002c2e037c11 */ /* 0x000ff6000f8e18ff */
[----:B------:R-:W-:Y:S01]  /*6f00*/  @P1 SHF.L.U32 R2, R90, 0x1f, RZ ;  /* 0x0000001f5a021819 */ /* 0x000fe200000006ff */
[----:B------:R-:W-:Y:S06]  /*6f10*/  BRA.U !UP0, `(.L_x_105) ;  /* 0x0000000108247547 */ /* 0x000fec000b800000 */
[----:B------:R-:W-:Y:S01]  /*6f20*/  IMAD.U32 R5, RZ, RZ, UR46 ;  /* 0x0000002eff057e24 */ /* 0x000fe2000f8e00ff */
[----:B------:R-:W-:Y:S01]  /*6f30*/  MOV R0, UR47 ;  /* 0x0000002f00007c02 */ /* 0x000fe20008000f00 */
[----:B------:R-:W-:Y:S03]  /*6f40*/  UIADD3 UR4, UPT, UPT, UR46, 0x1, URZ ;  /* 0x000000012e047890 */ /* 0x000fe6000fffe0ff */
[----:B------:R-:W-:Y:S01]  /*6f50*/  @P1 LEA R5, R5, UR44, 0x3 ;  /* 0x0000002c05051c11 */ /* 0x000fe2000f8e18ff */
[----:B------:R-:W-:Y:S04]  /*6f60*/  UISETP.NE.AND UP0, UPT, UR4, 0x4, UPT ;  /* 0x000000040400788c */ /* 0x000fe8000bf05270 */
[----:B------:R-:W-:Y:S01]  /*6f70*/  @P1 VIADD R5, R5, 0x40 ;  /* 0x0000004005051836 */ /* 0x000fe20000000000 */
[----:B------:R-:W-:Y:S04]  /*6f80*/  USEL UR46, UR4, URZ, UP0 ;  /* 0x000000ff042e7287 */ /* 0x000fe80008000000 */
[----:B------:R-:W-:Y:S04]  /*6f90*/  @P1 PRMT R0, R0, 0x654, R5 ;  /* 0x0000065400001816 */ /* 0x000fe80000000005 */
[----:B------:R2:W-:Y:S04]  /*6fa0*/  @P1 SYNCS.ARRIVE.TRANS64.RED.A1T0 RZ, [R0+URZ], RZ ;  /* 0x000000ff00ff19a7 */ /* 0x0005e800081004ff */
.L_x_105:
[----:B------:R-:W3:Y:S01]  /*6fb0*/  @P1 SYNCS.PHASECHK.TRANS64.TRYWAIT P0, [R3+URZ+0x20], R2 ;  /* 0x00002002030015a7 */ /* 0x000ee200080011ff */
[----:B------:R-:W-:Y:S01]  /*6fc0*/  BSSY B1, `(.L_x_106) ;  /* 0x0000017000017945 */ /* 0x000fe20003800000 */
[----:B---3--:R-:W-:Y:S03]  /*6fd0*/  @P1 SEL R60, RZ, 0x1, !P0 ;  /* 0x00000001ff3c1807 */ /* 0x008fe60004000000 */
[----:B------:R-:W-:Y:S05]  /*6fe0*/  @!P1 BRA `(.L_x_107) ;  /* 0x0000000000509947 */ /* 0x000fea0003800000 */
[----:B------:R-:W-:Y:S01]  /*6ff0*/  ISETP.NE.AND P1, PT, R61, RZ, PT ;  /* 0x000000ff3d00720c */ /* 0x000fe20003f25270 */
[----:B------:R-:W-:Y:S01]  /*7000*/  BSSY B0, `(.L_x_108) ;  /* 0x000000a000007945 */ /* 0x000fe20003800000 */
[----:B------:R-:W-:Y:S11]  /*7010*/  ISETP.NE.AND P0, PT, R60, RZ, PT ;  /* 0x000000ff3c00720c */ /* 0x000ff60003f05270 */
[----:B------:R-:W-:Y:S04]  /*7020*/  @P1 IMAD R5, R46, 0x2000, R47 ;  /* 0x000020002e051824 */ /* 0x000fe800078e022f */
[----:B------:R-:W-:Y:S05]  /*7030*/  @P1 VIADD R4, R5, UR44 ;  /* 0x0000002c05041c36 */ /* 0x000fea0008000000 */
[----:B------:R-:W-:Y:S01]  /*7040*/  @P1 IADD3 R2, PT, PT, R62, R4, RZ ;  /* 0x000000043e021210 */ /* 0x000fe20007ffe0ff */
[----:B------:R-:W-:Y:S01]  /*7050*/  @P1 IMAD.IADD R4, R91, 0x1, R4 ;  /* 0x000000015b041824 */ /* 0x000fe200078e0204 */
[----:B------:R-:W-:Y:S06]  /*7060*/  @P0 BRA `(.L_x_109) ;  /* 0x00000000000c0947 */ /* 0x000fec0003800000 */
[----:B--2---:R-:W-:Y:S04]  /*7070*/  SHF.L.U32 R0, R90, 0x1f, RZ ;  /* 0x0000001f5a007819 */ /* 0x004fe800000006ff */
[----:B------:R-:W2:Y:S02]  /*7080*/  SYNCS.PHASECHK.TRANS64.TRYWAIT P0, [R3+URZ+0x20], R0 ;  /* 0x00002000030075a7 */ /* 0x000ea400080011ff */
[----:B--2---:R-:W-:Y:S05]  /*7090*/  @!P0 BRA `(.L_x_110) ;  /* 0x0000003000588947 */ /* 0x004fea0003800000 */
.L_x_109:
[----:B------:R-:W-:Y:S05]  /*70a0*/  BSYNC B0 ;  /* 0x0000000000007941 */ /* 0x000fea0003800000 */
.L_x_108:
[----:B------:R-:W-:Y:S02]  /*70b0*/  ISETP.NE.AND P0, PT, R61, RZ, PT ;  /* 0x000000ff3d00720c */ /* 0x000fe40003f05270 */
[----:B------:R-:W-:Y:S11]  /*70c0*/  IADD3 R46, PT, PT, R46, 0x1, RZ ;  /* 0x000000012e2e7810 */ /* 0x000ff60007ffe0ff */
[----:B--2---:R-:W-:Y:S01]  /*70d0*/  @P0 IMAD.IADD R0, R91, 0x1, R2 ;  /* 0x000000015b000824 */ /* 0x004fe200078e0202 */
[----:B------:R-:W-:Y:S05]  /*70e0*/  @P0 WARPSYNC.ALL ;  /* 0x0000000000000948 */ /* 0x000fea0003800000 */
[----:B------:R3:W4:Y:S04]  /*70f0*/  @P0 LDSM.16.M88.4 R48, [R5+UR44+0x400] ;  /* 0x0004002c0530083b */ /* 0x0007280008000200 */
[----:B------:R3:W2:Y:S04]  /*7100*/  @P0 LDSM.16.M88.4 R56, [R4+0x400] ;  /* 0x000400000438083b */ /* 0x0006a80000000200 */
[----:B------:R3:W1:Y:S04]  /*7110*/  @P0 LDSM.16.M88.4 R64, [R2+0x400] ;  /* 0x000400000240083b */ /* 0x0006680000000200 */
[----:B------:R3:W1:Y:S02]  /*7120*/  @P0 LDSM.16.M88.4 R72, [R0+0x400] ;  /* 0x000400000048083b */ /* 0x0006640000000200 */
.L_x_107:
[----:B------:R-:W-:Y:S05]  /*7130*/  BSYNC B1 ;  /* 0x0000000000017941 */ /* 0x000fea0003800000 */
.L_x_106:
[----:B------:R-:W-:Y:S05]  /*7140*/  VIADD R3, R39, 0x40 ;  /* 0x0000004027037836 */ /* 0x000fea0000000000 */
[----:B------:R-:W-:Y:S04]  /*7150*/  SHF.R.U32.HI R3, RZ, 0x15, R3 ;  /* 0x00000015ff037819 */ /* 0x000fe80000011603 */
[----:B------:R-:W-:Y:S11]  /*7160*/  LOP3.LUT P0, RZ, R3, 0x3, R82, 0x48, !PT ;  /* 0x0000000303ff7812 */ /* 0x000ff60007804852 */
[----:B------:R-:W-:Y:S02]  /*7170*/  @!UPT UIADD3 URZ, UPT, UPT, URZ, URZ, URZ ;  /* 0x000000fffffff290 */ /* 0x000fe4000fffe0ff */
[----:B------:R-:W-:Y:S05]  /*7180*/  @!P0 BRA `(.L_x_111) ;  /* 0x0000000000408947 */ /* 0x000fea0003800000 */
[----:B------:R-:W5:Y:S01]  /*7190*/  LDCU.64 UR8, c[0x4][0x70] ;  /* 0x01000e00ff0877ac */ /* 0x000f620008000a00 */
[----:B------:R-:W-:Y:S01]  /*71a0*/  MOV R3, 0x0 ;  /* 0x0000000000037802 */ /* 0x000fe20000000f00 */
[----:B------:R-:W-:Y:S02]  /*71b0*/  HFMA2 R12, -RZ, RZ, 0, 5.9604644775390625e-08 ;  /* 0x00000001ff0c7431 */ /* 0x000fe400000001ff */
[----:B------:R-:W-:Y:S02]  /*71c0*/  IMAD.MOV.U32 R8, RZ, RZ, 0x192 ;  /* 0x00000192ff087424 */ /* 0x000fe400078e00ff */
[----:B------:R-:W-:Y:S01]  /*71d0*/  IMAD.MOV.U32 R13, RZ, RZ, RZ ;  /* 0x000000ffff0d7224 */ /* 0x000fe200078e00ff */
[----:B------:R-:W2:Y:S01]  /*71e0*/  LDCU.64 UR6, c[0x4][0x78] ;  /* 0x01000f00ff0677ac */ /* 0x000ea20008000a00 */
[----:B---3--:R-:W3:Y:S01]  /*71f0*/  LDC.64 R2, c[0x4][R3] ;  /* 0x0100000003027b82 */ /* 0x008ee20000000a00 */
[----:B------:R-:W4:Y:S01]  /*7200*/  LDCU.64 UR4, c[0x4][0x10] ;  /* 0x01000200ff0477ac */ /* 0x000f220008000a00 */
[----:B-----5:R-:W-:Y:S01]  /*7210*/  MOV R5, UR9 ;  /* 0x0000000900057c02 */ /* 0x020fe20008000f00 */
[----:B------:R-:W-:Y:S01]  /*7220*/  IMAD.U32 R4, RZ, RZ, UR8 ;  /* 0x00000008ff047e24 */ /* 0x000fe2000f8e00ff */
[----:B--2---:R-:W-:Y:S01]  /*7230*/  MOV R7, UR7 ;  /* 0x0000000700077c02 */ /* 0x004fe20008000f00 */
[----:B------:R-:W-:Y:S01]  /*7240*/  IMAD.U32 R6, RZ, RZ, UR6 ;  /* 0x00000006ff067e24 */ /* 0x000fe2000f8e00ff */
[----:B----4-:R-:W-:Y:S01]  /*7250*/  MOV R11, UR5 ;  /* 0x00000005000b7c02 */ /* 0x010fe20008000f00 */
[----:B------:R-:W-:Y:S02]  /*7260*/  IMAD.U32 R10, RZ, RZ, UR4 ;  /* 0x00000004ff0a7e24 */ /* 0x000fe4000f8e00ff */
[----:B------:R-:W-:Y:S07]  /*7270*/  LEPC R20, `(.L_x_111) ;  /* 0x000000001014794e */ /* 0x000fee0000000000 */
[----:B-1-3--:R-:W-:Y:S05]  /*7280*/  CALL.ABS.NOINC R2 ;  /* 0x0000000002007343 */ /* 0x00afea0003c00000 */
.L_x_111:
[----:B------:R-:W-:Y:S05]  /*7290*/  WARPSYNC.ALL ;  /* 0x0000000000007948 */ /* 0x000fea0003800000 */
[----:B------:R-:W-:Y:S01]  /*72a0*/  R2UR UR4, R39 ;  /* 0x00000000270472ca */ /* 0x000fe200000e0000 */
[--C-:B----4-:R-:W-:Y:S01]  /*72b0*/  HADD2.F32 R40, -RZ, R48.reuse.H0_H0 ;  /* 0x20000030ff287230 */ /* 0x110fe20000004100 */
[----:B------:R-:W-:Y:S01]  /*72c0*/  ISETP.NE.AND P6, PT, R96, RZ, PT ;  /* 0x000000ff6000720c */ /* 0x000fe20003fc5270 */
[----:B------:R-:W-:Y:S01]  /*72d0*/  HADD2.F32 R43, -RZ, R48.H1_H1 ;  /* 0x30000030ff2b7230 */ /* 0x000fe20000004100 */
[----:B-1----:R-:W-:Y:S01]  /*72e0*/  MOV R52, UR46 ;  /* 0x0000002e00347c02 */ /* 0x002fe20008000f00 */
[----:B------:R-:W-:Y:S01]  /*72f0*/  HADD2.F32 R42, -RZ, R49.H1_H1 ;  /* 0x30000031ff2a7230 */ /* 0x000fe20000004100 */
[----:B------:R-:W-:Y:S01]  /*7300*/  MOV R63, UR47 ;  /* 0x0000002f003f7c02 */ /* 0x000fe20008000f00 */
[----:B------:R-:W-:Y:S01]  /*7310*/  HADD2.F32 R45, -RZ, R51.H0_H0 ;  /* 0x20000033ff2d7230 */ /* 0x000fe20000004100 */
[----:B------:R-:W-:Y:S01]  /*7320*/  ISETP.NE.AND P0, PT, R93, RZ, PT ;  /* 0x000000ff5d00720c */ /* 0x000fe20003f05270 */
[----:B------:R-:W-:Y:S01]  /*7330*/  HADD2.F32 R44, -RZ, R75.H1_H1 ;  /* 0x3000004bff2c7230 */ /* 0x000fe20000004100 */
[----:B------:R-:W-:Y:S01]  /*7340*/  BSSY.RECONVERGENT B0, `(.L_x_112) ;  /* 0x0000088000007945 */ /* 0x000fe20003800200 */
[----:B------:R-:W-:Y:S02]  /*7350*/  LEA R102, R46, UR44, 0x3 ;  /* 0x0000002c2e667c11 */ /* 0x000fe4000f8e18ff */
[----:B---3--:R-:W2:Y:S02]  /*7360*/  LDTM.16dp256bit.x8 R4, tmem[UR4+0x40] ;  /* 0x00004004000479ee */ /* 0x008ea400081a0000 */
[----:B------:R-:W-:Y:S02]  /*7370*/  @P6 LEA R52, R52, UR44, 0x3 ;  /* 0x0000002c34346c11 */ /* 0x000fe4000f8e18ff */
[----:B------:R-:W-:Y:S02]  /*7380*/  @P6 SHF.L.U32 R103, R90, 0x1f, RZ ;  /* 0x0000001f5a676819 */ /* 0x000fe400000006ff */
[----:B------:R-:W-:Y:S04]  /*7390*/  @P6 IADD3 R52, PT, PT, R52, 0x40, RZ ;  /* 0x0000004034346810 */ /* 0x000fe80007ffe0ff */
[----:B------:R-:W-:Y:S01]  /*73a0*/  @P6 PRMT R63, R63, 0x654, R52 ;  /* 0x000006543f3f6816 */ /* 0x000fe20000000034 */
[C---:B--2---:R-:W-:Y:S01]  /*73b0*/  FMUL R0, R38.reuse, R4 ;  /* 0x0000000426007220 */ /* 0x044fe20000400000 */
[C---:B------:R-:W-:Y:S01]  /*73c0*/  FMUL R2, R38.reuse, R5 ;  /* 0x0000000526027220 */ /* 0x040fe20000400000 */
[C---:B------:R-:W-:Y:S01]  /*73d0*/  FMUL R3, R38.reuse, R6 ;  /* 0x0000000626037220 */ /* 0x040fe20000400000 */
[C---:B------:R-:W-:Y:S01]  /*73e0*/  FMUL R7, R38.reuse, R7 ;  /* 0x0000000726077220 */ /* 0x040fe20000400000 */
[C---:B------:R-:W-:Y:S01]  /*73f0*/  FFMA R0, R41.reuse, R40, R0 ;  /* 0x0000002829007223 */ /* 0x040fe20000000000 */
[----:B------:R-:W-:Y:S02]  /*7400*/  HADD2.F32 R40, -RZ, R49.H0_H0 ;  /* 0x20000031ff287230 */ /* 0x000fe40000004100 */
[C---:B------:R-:W-:Y:S01]  /*7410*/  FFMA R2, R41.reuse, R43, R2 ;  /* 0x0000002b29027223 */ /* 0x040fe20000000002 */
[--C-:B------:R-:W-:Y:S02]  /*7420*/  HADD2.F32 R43, -RZ, R50.reuse.H0_H0 ;  /* 0x20000032ff2b7230 */ /* 0x100fe40000004100 */
[C---:B------:R-:W-:Y:S01]  /*7430*/  FMUL R4, R38.reuse, R8 ;  /* 0x0000000826047220 */ /* 0x040fe20000400000 */
[----:B------:R-:W-:Y:S01]  /*7440*/  FMUL R5, R38, R9 ;  /* 0x0000000926057220 */ /* 0x000fe20000400000 */
[C---:B------:R-:W-:Y:S01]  /*7450*/  FFMA R3, R41.reuse, R40, R3 ;  /* 0x0000002829037223 */ /* 0x040fe20000000003 */
[----:B------:R-:W-:Y:S01]  /*7460*/  HADD2.F32 R40, -RZ, R50.H1_H1 ;  /* 0x30000032ff287230 */ /* 0x000fe20000004100 */
[----:B------:R-:W-:Y:S01]  /*7470*/  F2FP.F16.F32.PACK_AB R52, R2, R0 ;  /* 0x000000000234723e */ /* 0x000fe200000000ff */
[C---:B------:R-:W-:Y:S01]  /*7480*/  FFMA R7, R41.reuse, R42, R7 ;  /* 0x0000002a29077223 */ /* 0x040fe20000000007 */
[C---:B------:R-:W-:Y:S01]  /*7490*/  FFMA R4, R41.reuse, R43, R4 ;  /* 0x0000002b29047223 */ /* 0x040fe20000000004 */
[C---:B------:R-:W-:Y:S01]  /*74a0*/  FMUL R6, R38.reuse, R10 ;  /* 0x0000000a26067220 */ /* 0x040fe20000400000 */
[----:B------:R-:W-:Y:S02]  /*74b0*/  HADD2.F32 R42, -RZ, R51.H1_H1 ;  /* 0x30000033ff2a7230 */ /* 0x000fe40000004100 */
[----:B------:R-:W-:Y:S01]  /*74c0*/  FFMA R5, R41, R40, R5 ;  /* 0x0000002829057223 */ /* 0x000fe20000000005 */
[----:B------:R-:W-:Y:S01]  /*74d0*/  F2FP.F16.F32.PACK_AB R53, R7, R3 ;  /* 0x000000030735723e */ /* 0x000fe200000000ff */
[----:B------:R-:W-:Y:S01]  /*74e0*/  FFMA R6, R41, R45, R6 ;  /* 0x0000002d29067223 */ /* 0x000fe20000000006 */
[C---:B------:R-:W-:Y:S01]  /*74f0*/  FMUL R11, R38.reuse, R11 ;  /* 0x0000000b260b7220 */ /* 0x040fe20000400000 */
[--C-:B------:R-:W-:Y:S01]  /*7500*/  HADD2.F32 R40, -RZ, R56.reuse.H0_H0 ;  /* 0x20000038ff287230 */ /* 0x100fe20000004100 */
[----:B------:R-:W-:Y:S01]  /*7510*/  F2FP.F16.F32.PACK_AB R54, R5, R4 ;  /* 0x000000040536723e */ /* 0x000fe200000000ff */
[C---:B------:R-:W-:Y:S01]  /*7520*/  FMUL R8, R38.reuse, R12 ;  /* 0x0000000c26087220 */ /* 0x040fe20000400000 */
        /* <DEDUP_REMOVED lines=13> */
[--C-:B------:R-:W-:Y:S02]  /*7600*/  HADD2.F32 R43, -RZ, R58.reuse.H0_H0 ;  /* 0x2000003aff2b7230 */ /* 0x100fe40000004100 */
        /* <DEDUP_REMOVED lines=23> */
[----:B------:R-:W-:Y:S01]  /*7780*/  HADD2.F32 R42, -RZ, R65.H1_H1 ;  /* 0x30000041ff2a7230 */ /* 0x000fe20000004100 */
[----:B------:R1:W-:Y:S01]  /*7790*/  STSM.16.M88.4 [R97+0x2400], R68 ;  /* 0x0024004461007844 */ /* 0x0003e20000000200 */
[C---:B------:R-:W-:Y:S01]  /*77a0*/  FMUL R23, R38.reuse, R23 ;  /* 0x0000001726177220 */ /* 0x040fe20000400000 */
        /* <DEDUP_REMOVED lines=14> */
[C---:B------:R-:W-:Y:S01]  /*7890*/  FMUL R24, R38.reuse, R28 ;  /* 0x0000001c26187220 */ /* 0x040fe20000400000 */
[C---:B------:R-:W-:Y:S01]  /*78a0*/  FFMA R22, R41.reuse, R43, R22 ;  /* 0x0000002b29167223 */ /* 0x040fe20000000016 */
[--C-:B------:R-:W-:Y:S02]  /*78b0*/  HADD2.F32 R43, -RZ, R72.reuse.H0_H0 ;  /* 0x20000048ff2b7230 */ /* 0x100fe40000004100 */
[C---:B------:R-:W-:Y:S01]  /*78c0*/  FMUL R25, R38.reuse, R29 ;  /* 0x0000001d26197220 */ /* 0x040fe20000400000 */
[----:B------:R-:W-:Y:S02]  /*78d0*/  HADD2.F32 R42, -RZ, R72.H1_H1 ;  /* 0x30000048ff2a7230 */ /* 0x000fe40000004100 */
[C---:B------:R-:W-:Y:S01]  /*78e0*/  FMUL R26, R38.reuse, R30 ;  /* 0x0000001e261a7220 */ /* 0x040fe20000400000 */
[--C-:B------:R-:W-:Y:S02]  /*78f0*/  HADD2.F32 R45, -RZ, R73.reuse.H0_H0 ;  /* 0x20000049ff2d7230 */ /* 0x100fe40000004100 */
[C---:B------:R-:W-:Y:S01]  /*7900*/  FFMA R27, R41.reuse, R40, R27 ;  /* 0x00000028291b7223 */ /* 0x040fe2000000001b */
[C---:B------:R-:W-:Y:S01]  /*7910*/  FFMA R24, R41.reuse, R43, R24 ;  /* 0x0000002b29187223 */ /* 0x040fe20000000018 */
[----:B------:R-:W-:Y:S02]  /*7920*/  HADD2.F32 R40, -RZ, R73.H1_H1 ;  /* 0x30000049ff287230 */ /* 0x000fe40000004100 */
[C---:B------:R-:W-:Y:S01]  /*7930*/  FFMA R25, R41.reuse, R42, R25 ;  /* 0x0000002a29197223 */ /* 0x040fe20000000019 */
[C---:B------:R-:W-:Y:S01]  /*7940*/  FMUL R31, R38.reuse, R31 ;  /* 0x0000001f261f7220 */ /* 0x040fe20000400000 */
[--C-:B------:R-:W-:Y:S02]  /*7950*/  HADD2.F32 R43, -RZ, R74.reuse.H0_H0 ;  /* 0x2000004aff2b7230 */ /* 0x100fe40000004100 */
[C---:B------:R-:W-:Y:S01]  /*7960*/  FFMA R26, R41.reuse, R45, R26 ;  /* 0x0000002d291a7223 */ /* 0x040fe2000000001a */
[C---:B------:R-:W-:Y:S01]  /*7970*/  FMUL R28, R38.reuse, R32 ;  /* 0x00000020261c7220 */ /* 0x040fe20000400000 */
[----:B------:R-:W-:Y:S02]  /*7980*/  HADD2.F32 R42, -RZ, R74.H1_H1 ;  /* 0x3000004aff2a7230 */ /* 0x000fe40000004100 */
[C---:B------:R-:W-:Y:S01]  /*7990*/  FMUL R29, R38.reuse, R33 ;  /* 0x00000021261d7220 */ /* 0x040fe20000400000 */
[----:B------:R-:W-:Y:S02]  /*79a0*/  HADD2.F32 R45, -RZ, R75.H0_H0 ;  /* 0x2000004bff2d7230 */ /* 0x000fe40000004100 */
[C---:B------:R-:W-:Y:S01]  /*79b0*/  FMUL R30, R38.reuse, R34 ;  /* 0x00000022261e7220 */ /* 0x040fe20000400000 */
[C---:B------:R-:W-:Y:S01]  /*79c0*/  FFMA R31, R41.reuse, R40, R31 ;  /* 0x00000028291f7223 */ /* 0x040fe2000000001f */
        /* <DEDUP_REMOVED lines=9> */
[----:B------:R1:W-:Y:S01]  /*7a60*/  STSM.16.M88.4 [R100+0x2000], R104 ;  /* 0x0020006864007844 */ /* 0x0003e20000000200 */
[----:B------:R-:W-:Y:S02]  /*7a70*/  F2FP.F16.F32.PACK_AB R110, R29, R28 ;  /* 0x0000001c1d6e723e */ /* 0x000fe400000000ff */
[----:B------:R-:W-:Y:S05]  /*7a80*/  F2FP.F16.F32.PACK_AB R111, R35, R30 ;  /* 0x0000001e236f723e */ /* 0x000fea00000000ff */
[----:B------:R1:W-:Y:S01]  /*7a90*/  STSM.16.M88.4 [R101+0x2000], R108 ;  /* 0x0020006c65007844 */ /* 0x0003e20000000200 */
        /* <DEDUP_REMOVED lines=9> */
[----:B------:R-:W-:Y:S02]  /*7b30*/  UIADD3 UR9, UPT, UPT, UR49, 0x40, URZ ;  /* 0x0000004031097890 */ /* 0x000fe4000fffe0ff */
[----:B------:R-:W-:Y:S01]  /*7b40*/  UIADD3 UR8, UPT, UPT, UR44, 0x2400, URZ ;  /* 0x000024002c087890 */ /* 0x000fe2000fffe0ff */
[----:B------:R-:W-:Y:S01]  /*7b50*/  UMOV UR10, UR50 ;  /* 0x00000032000a7c82 */ /* 0x000fe20008000000 */
[----:B------:R-:W-:Y:S01]  /*7b60*/  UMOV UR11, UR36 ;  /* 0x00000024000b7c82 */ /* 0x000fe20008000000 */
[----:B--2---:R-:W-:Y:S04]  /*7b70*/  UIADD3 UR4, UP0, UPT, UR6, 0x680, URZ ;  /* 0x0000068006047890 */ /* 0x004fe8000ff1e0ff */
[----:B------:R-:W-:Y:S09]  /*7b80*/  UIADD3.X UR5, UPT, UPT, URZ, UR7, URZ, UP0, !UPT ;  /* 0x00000007ff057290 */ /* 0x000ff200087fe4ff */
[----:B------:R2:W-:Y:S01]  /*7b90*/  UTMASTG.3D [UR8], [UR4] ;  /* 0x00000008040073b5 */ /* 0x0005e20008010000 */
[----:B------:R0:W-:Y:S01]  /*7ba0*/  UTMACMDFLUSH ;  /* 0x00000000000079b7 */ /* 0x0001e20000000000 */
[----:B--2---:R-:W-:Y:S04]  /*7bb0*/  DEPBAR.LE SB0, 0x1 ;  /* 0x000080400000791a */ /* 0x004fe80000000000 */
.L_x_113:
[----:B------:R-:W-:Y:S05]  /*7bc0*/  BSYNC.RECONVERGENT B0 ;  /* 0x0000000000007941 */ /* 0x000fea0003800200 */
.L_x_112:
[----:B------:R-:W-:Y:S01]  /*7bd0*/  BAR.SYNC.DEFER_BLOCKING 0x1, 0x80 ;  /* 0x0042000000007b1d */ /* 0x000fe20000010000 */
[----:B------:R-:W-:Y:S04]  /*7be0*/  UIADD3 UR4, UPT, UPT, UR46, 0x1, URZ ;  /* 0x000000012e047890 */ /* 0x000fe8000fffe0ff */
[----:B------:R-:W-:Y:S04]  /*7bf0*/  UISETP.NE.AND UP0, UPT, UR4, 0x4, UPT ;  /* 0x000000040400788c */ /* 0x000fe8000bf05270 */
[----:B------:R-:W-:Y:S01]  /*7c00*/  USEL UR45, UR4, URZ, UP0 ;  /* 0x000000ff042d7287 */ /* 0x000fe20008000000 */
[----:B------:R2:W-:Y:S01]  /*7c10*/  @P6 SYNCS.ARRIVE.TRANS64.RED.A1T0 RZ, [R63+URZ], RZ ;  /* 0x000000ff3fff69a7 */ /* 0x0005e200081004ff */
[----:B------:R-:W-:Y:S01]  /*7c20*/  BSSY B1, `(.L_x_114) ;  /* 0x0000018000017945 */ /* 0x000fe20003800000 */
[----:B------:R-:W3:Y:S02]  /*7c30*/  @P6 SYNCS.PHASECHK.TRANS64.TRYWAIT P0, [R102+URZ+0x20], R103 ;  /* 0x00002067660065a7 */ /* 0x000ee400080011ff */
[----:B---3--:R-:W-:Y:S01]  /*7c40*/  @P6 SEL R60, RZ, 0x1, !P0 ;  /* 0x00000001ff3c6807 */ /* 0x008fe20004000000 */
[----:B--2---:R-:W-:Y:S06]  /*7c50*/  @!P6 BRA `(.L_x_115) ;  /* 0x000000000050e947 */ /* 0x004fec0003800000 */
        /* <DEDUP_REMOVED lines=8> */
[----:B------:R-:W-:Y:S04]  /*7ce0*/  SHF.L.U32 R5, R90, 0x1f, RZ ;  /* 0x0000001f5a057819 */ /* 0x000fe800000006ff */
[----:B------:R-:W2:Y:S02]  /*7cf0*/  SYNCS.PHASECHK.TRANS64.TRYWAIT P0, [R102+URZ+0x20], R5 ;  /* 0x00002005660075a7 */ /* 0x000ea400080011ff */
[----:B--2---:R-:W-:Y:S05]  /*7d00*/  @!P0 BRA `(.L_x_118) ;  /* 0x0000002400508947 */ /* 0x004fea0003800000 */
.L_x_117:
[----:B------:R-:W-:Y:S05]  /*7d10*/  BSYNC B0 ;  /* 0x0000000000007941 */ /* 0x000fea0003800000 */
.L_x_116:
[----:B------:R-:W-:Y:S02]  /*7d20*/  ISETP.NE.AND P0, PT, R61, RZ, PT ;  /* 0x000000ff3d00720c */ /* 0x000fe40003f05270 */
[----:B------:R-:W-:Y:S11]  /*7d30*/  IADD3 R46, PT, PT, R46, 0x1, RZ ;  /* 0x000000012e2e7810 */ /* 0x000ff60007ffe0ff */
[----:B------:R-:W-:Y:S01]  /*7d40*/  @P0 IMAD.IADD R4, R91, 0x1, R0 ;  /* 0x000000015b040824 */ /* 0x000fe200078e0200 */
[----:B------:R-:W-:Y:S05]  /*7d50*/  @P0 WARPSYNC.ALL ;  /* 0x0000000000000948 */ /* 0x000fea0003800000 */
[----:B------:R3:W4:Y:S04]  /*7d60*/  @P0 LDSM.16.M88.4 R48, [R3+UR44+0x400] ;  /* 0x0004002c0330083b */ /* 0x0007280008000200 */
[----:B------:R3:W1:Y:S04]  /*7d70*/  @P0 LDSM.16.M88.4 R56, [R2+0x400] ;  /* 0x000400000238083b */ /* 0x0006680000000200 */
[----:B------:R3:W1:Y:S04]  /*7d80*/  @P0 LDSM.16.M88.4 R64, [R0+0x400] ;  /* 0x000400000040083b */ /* 0x0006680000000200 */
[----:B------:R3:W1:Y:S02]  /*7d90*/  @P0 LDSM.16.M88.4 R72, [R4+0x400] ;  /* 0x000400000448083b */ /* 0x0006640000000200 */
.L_x_115:
[----:B------:R-:W-:Y:S05]  /*7da0*/  BSYNC B1 ;  /* 0x0000000000017941 */ /* 0x000fea0003800000 */
.L_x_114:
[----:B---3--:R-:W-:Y:S05]  /*7db0*/  VIADD R3, R39, 0x80 ;  /* 0x0000008027037836 */ /* 0x008fea0000000000 */
[----:B------:R-:W-:Y:S04]  /*7dc0*/  SHF.R.U32.HI R3, RZ, 0x15, R3 ;  /* 0x00000015ff037819 */ /* 0x000fe80000011603 */
[----:B------:R-:W-:Y:S11]  /*7dd0*/  LOP3.LUT P0, RZ, R3, 0x3, R82, 0x48, !PT ;  /* 0x0000000303ff7812 */ /* 0x000ff60007804852 */
[----:B------:R-:W-:Y:S02]  /*7de0*/  @!UPT UIADD3 URZ, UPT, UPT, URZ, URZ, URZ ;  /* 0x000000fffffff290 */ /* 0x000fe4000fffe0ff */
[----:B------:R-:W-:Y:S05]  /*7df0*/  @!P0 BRA `(.L_x_119) ;  /* 0x0000000000408947 */ /* 0x000fea0003800000 */
[----:B------:R-:W2:Y:S01]  /*7e00*/  LDCU.64 UR8, c[0x4][0x70] ;  /* 0x01000e00ff0877ac */ /* 0x000ea20008000a00 */
[----:B------:R-:W-:Y:S01]  /*7e10*/  MOV R3, 0x0 ;  /* 0x0000000000037802 */ /* 0x000fe20000000f00 */
[----:B------:R-:W-:Y:S02]  /*7e20*/  HFMA2 R12, -RZ, RZ, 0, 5.9604644775390625e-08 ;  /* 0x00000001ff0c7431 */ /* 0x000fe400000001ff */
[----:B------:R-:W-:Y:S02]  /*7e30*/  IMAD.MOV.U32 R8, RZ, RZ, 0x192 ;  /* 0x00000192ff087424 */ /* 0x000fe400078e00ff */
[----:B------:R-:W-:Y:S01]  /*7e40*/  IMAD.MOV.U32 R13, RZ, RZ, RZ ;  /* 0x000000ffff0d7224 */ /* 0x000fe200078e00ff */
[----:B------:R-:W3:Y:S01]  /*7e50*/  LDCU.64 UR6, c[0x4][0x78] ;  /* 0x01000f00ff0677ac */ /* 0x000ee20008000a00 */
[----:B------:R-:W1:Y:S01]  /*7e60*/  LDC.64 R2, c[0x4][R3] ;  /* 0x0100000003027b82 */ /* 0x000e620000000a00 */
[----:B------:R-:W5:Y:S01]  /*7e70*/  LDCU.64 UR4, c[0x4][0x10] ;  /* 0x01000200ff0477ac */ /* 0x000f620008000a00 */
[----:B--2---:R-:W-:Y:S01]  /*7e80*/  MOV R5, UR9 ;  /* 0x0000000900057c02 */ /* 0x004fe20008000f00 */
[----:B------:R-:W-:Y:S01]  /*7e90*/  IMAD.U32 R4, RZ, RZ, UR8 ;  /* 0x00000008ff047e24 */ /* 0x000fe2000f8e00ff */
[----:B---3--:R-:W-:Y:S01]  /*7ea0*/  MOV R7, UR7 ;  /* 0x0000000700077c02 */ /* 0x008fe20008000f00 */
[----:B------:R-:W-:Y:S01]  /*7eb0*/  IMAD.U32 R6, RZ, RZ, UR6 ;  /* 0x00000006ff067e24 */ /* 0x000fe2000f8e00ff */
[----:B-----5:R-:W-:Y:S01]  /*7ec0*/  MOV R11, UR5 ;  /* 0x00000005000b7c02 */ /* 0x020fe20008000f00 */
[----:B------:R-:W-:Y:S02]  /*7ed0*/  IMAD.U32 R10, RZ, RZ, UR4 ;  /* 0x00000004ff0a7e24 */ /* 0x000fe4000f8e00ff */
[----:B------:R-:W-:Y:S07]  /*7ee0*/  LEPC R20, `(.L_x_119) ;  /* 0x000000001014794e */ /* 0x000fee0000000000 */
[----:B-1--4-:R-:W-:Y:S05]  /*7ef0*/  CALL.ABS.NOINC R2 ;  /* 0x0000000002007343 */ /* 0x012fea0003c00000 */
.L_x_119:
        /* <DEDUP_REMOVED lines=13> */
[----:B--2---:R-:W1:Y:S02]  /*7fd0*/  LDTM.16dp256bit.x8 R4, tmem[UR4+0x80] ;  /* 0x00008004000479ee */ /* 0x004e6400081a0000 */
[----:B------:R-:W-:Y:S02]  /*7fe0*/  @P6 LEA R52, R52, UR44, 0x3 ;  /* 0x0000002c34346c11 */ /* 0x000fe4000f8e18ff */
[----:B------:R-:W-:Y:S02]  /*7ff0*/  @P6 SHF.L.U32 R102, R90, 0x1f, RZ ;  /* 0x0000001f5a666819 */ /* 0x000fe400000006ff */
[----:B------:R-:W-:Y:S04]  /*8000*/  @P6 IADD3 R52, PT, PT, R52, 0x40, RZ ;  /* 0x0000004034346810 */ /* 0x000fe80007ffe0ff */
[----:B------:R-:W-:Y:S01]  /*8010*/  @P6 PRMT R63, R63, 0x654, R52 ;  /* 0x000006543f3f6816 */ /* 0x000fe20000000034 */
[C---:B-1----:R-:W-:Y:S01]  /*8020*/  FMUL R0, R38.reuse, R4 ;  /* 0x0000000426007220 */ /* 0x042fe20000400000 */
        /* <DEDUP_REMOVED lines=128> */
.L_x_121:
[----:B------:R-:W-:Y:S05]  /*8830*/  BSYNC.RECONVERGENT B0 ;  /* 0x0000000000007941 */ /* 0x000fea0003800200 */
.L_x_120:
        /* <DEDUP_REMOVED lines=20> */
.L_x_125:
[----:B------:R-:W-:Y:S05]  /*8980*/  BSYNC B0 ;  /* 0x0000000000007941 */ /* 0x000fea0003800000 */
.L_x_124:
[----:B------:R-:W-:Y:S11]  /*8990*/  ISETP.NE.AND P0, PT, R61, RZ, PT ;  /* 0x000000ff3d00720c */ /* 0x000ff60003f05270 */
[----:B------:R-:W-:Y:S02]  /*89a0*/  @!UPT UIADD3 URZ, UPT, UPT, URZ, URZ, URZ ;  /* 0x000000fffffff290 */ /* 0x000fe4000fffe0ff */
[----:B--2---:R-:W-:Y:S01]  /*89b0*/  @P0 IADD3 R0, PT, PT, R91, R62, RZ ;  /* 0x0000003e5b000210 */ /* 0x004fe20007ffe0ff */
[----:B------:R-:W-:Y:S05]  /*89c0*/  @P0 WARPSYNC.ALL ;  /* 0x0000000000000948 */ /* 0x000fea0003800000 */
[----:B------:R2:W3:Y:S04]  /*89d0*/  @P0 LDSM.16.M88.4 R48, [R46+UR44+0x400] ;  /* 0x0004002c2e30083b */ /* 0x0004e80008000200 */
[----:B------:R2:W4:Y:S04]  /*89e0*/  @P0 LDSM.16.M88.4 R56, [R2+0x400] ;  /* 0x000400000238083b */ /* 0x0005280000000200 */
[----:B------:R2:W1:Y:S04]  /*89f0*/  @P0 LDSM.16.M88.4 R64, [R62+0x400] ;  /* 0x000400003e40083b */ /* 0x0004680000000200 */
[----:B------:R2:W1:Y:S02]  /*8a00*/  @P0 LDSM.16.M88.4 R72, [R0+0x400] ;  /* 0x000400000048083b */ /* 0x0004640000000200 */
.L_x_123:
[----:B------:R-:W-:Y:S05]  /*8a10*/  BSYNC B1 ;  /* 0x0000000000017941 */ /* 0x000fea0003800000 */
.L_x_122:
        /* <DEDUP_REMOVED lines=10> */
[----:B------:R-:W3:Y:S01]  /*8ac0*/  LDCU.64 UR6, c[0x4][0x78] ;  /* 0x01000f00ff0677ac */ /* 0x000ee20008000a00 */
[----:B--2---:R-:W2:Y:S01]  /*8ad0*/  LDC.64 R2, c[0x4][R3] ;  /* 0x0100000003027b82 */ /* 0x004ea20000000a00 */
[----:B------:R-:W4:Y:S01]  /*8ae0*/  LDCU.64 UR4, c[0x4][0x10] ;  /* 0x01000200ff0477ac */ /* 0x000f220008000a00 */
[----:B-----5:R-:W-:Y:S01]  /*8af0*/  MOV R5, UR9 ;  /* 0x0000000900057c02 */ /* 0x020fe20008000f00 */
[----:B------:R-:W-:Y:S01]  /*8b00*/  IMAD.U32 R4, RZ, RZ, UR8 ;  /* 0x00000008ff047e24 */ /* 0x000fe2000f8e00ff */
[----:B---3--:R-:W-:Y:S01]  /*8b10*/  MOV R7, UR7 ;  /* 0x0000000700077c02 */ /* 0x008fe20008000f00 */
[----:B------:R-:W-:Y:S01]  /*8b20*/  IMAD.U32 R6, RZ, RZ, UR6 ;  /* 0x00000006ff067e24 */ /* 0x000fe2000f8e00ff */
[----:B----4-:R-:W-:Y:S01]  /*8b30*/  MOV R11, UR5 ;  /* 0x00000005000b7c02 */ /* 0x010fe20008000f00 */
[----:B------:R-:W-:Y:S02]  /*8b40*/  IMAD.U32 R10, RZ, RZ, UR4 ;  /* 0x00000004ff0a7e24 */ /* 0x000fe4000f8e00ff */
[----:B------:R-:W-:Y:S07]  /*8b50*/  LEPC R20, `(.L_x_127) ;  /* 0x000000001014794e */ /* 0x000fee0000000000 */
[----:B-12---:R-:W-:Y:S05]  /*8b60*/  CALL.ABS.NOINC R2 ;  /* 0x0000000002007343 */ /* 0x006fea0003c00000 */
.L_x_127:
[----:B------:R-:W-:Y:S01]  /*8b70*/  ISETP.NE.AND P0, PT, R93, RZ, PT ;  /* 0x000000ff5d00720c */ /* 0x000fe20003f05270 */
[----:B------:R-:W-:Y:S05]  /*8b80*/  WARPSYNC.ALL ;  /* 0x0000000000007948 */ /* 0x000fea0003800000 */
[----:B------:R-:W-:Y:S01]  /*8b90*/  R2UR UR4, R39 ;  /* 0x00000000270472ca */ /* 0x000fe200000e0000 */
[--C-:B---3--:R-:W-:Y:S01]  /*8ba0*/  HADD2.F32 R40, -RZ, R48.reuse.H0_H0 ;  /* 0x20000030ff287230 */ /* 0x108fe20000004100 */
[----:B------:R-:W-:Y:S01]  /*8bb0*/  R2UR UR5, R99 ;  /* 0x00000000630572ca */ /* 0x000fe200000e0000 */
[----:B------:R-:W-:Y:S01]  /*8bc0*/  HADD2.F32 R42, -RZ, R48.H1_H1 ;  /* 0x30000030ff2a7230 */ /* 0x000fe20000004100 */
[----:B------:R-:W-:Y:S01]  /*8bd0*/  BSSY.RECONVERGENT B0, `(.L_x_128) ;  /* 0x000008a000007945 */ /* 0x000fe20003800200 */
[--C-:B------:R-:W-:Y:S02]  /*8be0*/  HADD2.F32 R43, -RZ, R49.reuse.H0_H0 ;  /* 0x20000031ff2b7230 */ /* 0x100fe40000004100 */
[----:B------:R-:W-:Y:S02]  /*8bf0*/  HADD2.F32 R44, -RZ, R49.H1_H1 ;  /* 0x30000031ff2c7230 */ /* 0x000fe40000004100 */
[--C-:B------:R-:W-:Y:S02]  /*8c00*/  HADD2.F32 R45, -RZ, R50.reuse.H0_H0 ;  /* 0x20000032ff2d7230 */ /* 0x100fe40000004100 */
[----:B--2---:R-:W-:Y:S02]  /*8c10*/  HADD2.F32 R46, -RZ, R50.H1_H1 ;  /* 0x30000032ff2e7230 */ /* 0x004fe40000004100 */
[----:B------:R-:W2:Y:S01]  /*8c20*/  LDTM.16dp256bit.x8 R4, tmem[UR4+0xc0] ;  /* 0x0000c004000479ee */ /* 0x000ea200081a0000 */
[----:B------:R-:W-:Y:S01]  /*8c30*/  NOP ;  /* 0x0000000000007918 */ /* 0x000fe20000000000 */
[----:B------:R-:W-:Y:S01]  /*8c40*/  UIADD3 UR4, UPT, UPT, UR5, 0xb0, URZ ;  /* 0x000000b005047890 */ /* 0x000fe2000fffe0ff */
[--C-:B------:R-:W-:Y:S02]  /*8c50*/  HADD2.F32 R47, -RZ, R51.reuse.H0_H0 ;  /* 0x20000033ff2f7230 */ /* 0x100fe40000004100 */
[----:B------:R-:W-:Y:S01]  /*8c60*/  HADD2.F32 R49, -RZ, R51.H1_H1 ;  /* 0x30000033ff317230 */ /* 0x000fe20000004100 */
[----:B------:R-:W-:Y:S01]  /*8c70*/  UPRMT UR4, UR47, 0x654, UR4 ;  /* 0x000006542f047896 */ /* 0x000fe20008000004 */
[--C-:B----4-:R-:W-:Y:S02]  /*8c80*/  HADD2.F32 R48, -RZ, R56.reuse.H0_H0 ;  /* 0x20000038ff307230 */ /* 0x110fe40000004100 */
[----:B------:R-:W-:Y:S02]  /*8c90*/  HADD2.F32 R51, -RZ, R56.H1_H1 ;  /* 0x30000038ff337230 */ /* 0x000fe40000004100 */
[--C-:B------:R-:W-:Y:S02]  /*8ca0*/  HADD2.F32 R50, -RZ, R57.reuse.H0_H0 ;  /* 0x20000039ff327230 */ /* 0x100fe40000004100 */
[----:B-1----:R-:W-:Y:S02]  /*8cb0*/  HADD2.F32 R52, -RZ, R57.H1_H1 ;  /* 0x30000039ff347230 */ /* 0x002fe40000004100 */
[----:B--2---:R-:W-:Y:S01]  /*8cc0*/  SYNCS.ARRIVE.TRANS64.RED.A1T0 RZ, [UR4], RZ ;  /* 0x000000ffffff79a7 */ /* 0x004fe20008100404 */
[--C-:B------:R-:W-:Y:S02]  /*8cd0*/  HADD2.F32 R53, -RZ, R58.reuse.H0_H0 ;  /* 0x2000003aff357230 */ /* 0x100fe40000004100 */
[----:B------:R-:W-:Y:S02]  /*8ce0*/  HADD2.F32 R54, -RZ, R58.H1_H1 ;  /* 0x3000003aff367230 */ /* 0x000fe40000004100 */
[--C-:B------:R-:W-:Y:S02]  /*8cf0*/  HADD2.F32 R55, -RZ, R59.reuse.H0_H0 ;  /* 0x2000003bff377230 */ /* 0x100fe40000004100 */
[----:B------:R-:W-:Y:S02]  /*8d00*/  HADD2.F32 R56, -RZ, R59.H1_H1 ;  /* 0x3000003bff387230 */ /* 0x000fe40000004100 */
[C---:B------:R-:W-:Y:S01]  /*8d10*/  FMUL R4, R38.reuse, R4 ;  /* 0x0000000426047220 */ /* 0x040fe20000400000 */
[C---:B------:R-:W-:Y:S01]  /*8d20*/  FMUL R5, R38.reuse, R5 ;  /* 0x0000000526057220 */ /* 0x040fe20000400000 */
[C---:B------:R-:W-:Y:S01]  /*8d30*/  FMUL R6, R38.reuse, R6 ;  /* 0x0000000626067220 */ /* 0x040fe20000400000 */
[C---:B------:R-:W-:Y:S01]  /*8d40*/  FMUL R7, R38.reuse, R7 ;  /* 0x0000000726077220 */ /* 0x040fe20000400000 */
[C---:B------:R-:W-:Y:S01]  /*8d50*/  FFMA R4, R41.reuse, R40, R4 ;  /* 0x0000002829047223 */ /* 0x040fe20000000004 */
[C---:B------:R-:W-:Y:S01]  /*8d60*/  FFMA R5, R41.reuse, R42, R5 ;  /* 0x0000002a29057223 */ /* 0x040fe20000000005 */
[C---:B------:R-:W-:Y:S01]  /*8d70*/  FFMA R6, R41.reuse, R43, R6 ;  /* 0x0000002b29067223 */ /* 0x040fe20000000006 */
[----:B------:R-:W-:Y:S01]  /*8d80*/  FFMA R7, R41, R44, R7 ;  /* 0x0000002c29077223 */ /* 0x000fe20000000007 */
[C---:B------:R-:W-:Y:S01]  /*8d90*/  FMUL R8, R38.reuse, R8 ;  /* 0x0000000826087220 */ /* 0x040fe20000400000 */
[C---:B------:R-:W-:Y:S01]  /*8da0*/  FMUL R9, R38.reuse, R9 ;  /* 0x0000000926097220 */ /* 0x040fe20000400000 */
[----:B------:R-:W-:Y:S01]  /*8db0*/  F2FP.F16.F32.PACK_AB R104, R5, R4 ;  /* 0x000000040568723e */ /* 0x000fe200000000ff */
[C---:B------:R-:W-:Y:S01]  /*8dc0*/  FMUL R0, R38.reuse, R10 ;  /* 0x0000000a26007220 */ /* 0x040fe20000400000 */
[----:B------:R-:W-:Y:S01]  /*8dd0*/  F2FP.F16.F32.PACK_AB R105, R7, R6 ;  /* 0x000000060769723e */ /* 0x000fe200000000ff */
[C---:B------:R-:W-:Y:S01]  /*8de0*/  FFMA R8, R41.reuse, R45, R8 ;  /* 0x0000002d29087223 */ /* 0x040fe20000000008 */
[C---:B------:R-:W-:Y:S01]  /*8df0*/  FFMA R9, R41.reuse, R46, R9 ;  /* 0x0000002e29097223 */ /* 0x040fe20000000009 */
[----:B------:R-:W-:Y:S01]  /*8e00*/  FFMA R0, R41, R47, R0 ;  /* 0x0000002f29007223 */ /* 0x000fe20000000000 */
[C---:B------:R-:W-:Y:S01]  /*8e10*/  FMUL R2, R38.reuse, R11 ;  /* 0x0000000b26027220 */ /* 0x040fe20000400000 */
[C---:B------:R-:W-:Y:S01]  /*8e20*/  FMUL R3, R38.reuse, R12 ;  /* 0x0000000c26037220 */ /* 0x040fe20000400000 */
[C---:B------:R-:W-:Y:S01]  /*8e30*/  FMUL R10, R38.reuse, R13 ;  /* 0x0000000d260a7220 */ /* 0x040fe20000400000 */
[----:B------:R-:W-:Y:S01]  /*8e40*/  F2FP.F16.F32.PACK_AB R106, R9, R8 ;  /* 0x00000008096a723e */ /* 0x000fe200000000ff */
[C---:B------:R-:W-:Y:S01]  /*8e50*/  FFMA R2, R41.reuse, R49, R2 ;  /* 0x0000003129027223 */ /* 0x040fe20000000002 */
[C---:B------:R-:W-:Y:S01]  /*8e60*/  FFMA R3, R41.reuse, R48, R3 ;  /* 0x0000003029037223 */ /* 0x040fe20000000003 */
[C---:B------:R-:W-:Y:S01]  /*8e70*/  FFMA R10, R41.reuse, R51, R10 ;  /* 0x00000033290a7223 */ /* 0x040fe2000000000a */
[C---:B------:R-:W-:Y:S01]  /*8e80*/  FMUL R11, R38.reuse, R14 ;  /* 0x0000000e260b7220 */ /* 0x040fe20000400000 */
[----:B------:R-:W-:Y:S01]  /*8e90*/  FMUL R15, R38, R15 ;  /* 0x0000000f260f7220 */ /* 0x000fe20000400000 */
[----:B------:R-:W-:Y:S01]  /*8ea0*/  F2FP.F16.F32.PACK_AB R107, R2, R0 ;  /* 0x00000000026b723e */ /* 0x000fe200000000ff */
[----:B------:R-:W-:Y:S01]  /*8eb0*/  FMUL R12, R38, R16 ;  /* 0x00000010260c7220 */ /* 0x000fe20000400000 */
[----:B------:R-:W-:Y:S01]  /*8ec0*/  F2FP.F16.F32.PACK_AB R108, R10, R3 ;  /* 0x000000030a6c723e */ /* 0x000fe200000000ff */
[C---:B------:R-:W-:Y:S01]  /*8ed0*/  FFMA R11, R41.reuse, R50, R11 ;  /* 0x00000032290b7223 */ /* 0x040fe2000000000b */
[C---:B------:R-:W-:Y:S01]  /*8ee0*/  FFMA R15, R41.reuse, R52, R15 ;  /* 0x00000034290f7223 */ /* 0x040fe2000000000f */
[----:B------:R1:W-:Y:S01]  /*8ef0*/  STSM.16.M88.4 [R98+0x6400], R104 ;  /* 0x0064006862007844 */ /* 0x0003e20000000200 */
[----:B------:R-:W-:Y:S01]  /*8f00*/  FFMA R12, R41, R53, R12 ;  /* 0x00000035290c7223 */ /* 0x000fe2000000000c */
[C---:B------:R-:W-:Y:S01]  /*8f10*/  FMUL R13, R38.reuse, R17 ;  /* 0x00000011260d7220 */ /* 0x040fe20000400000 */
[C---:B------:R-:W-:Y:S01]  /*8f20*/  FMUL R14, R38.reuse, R18 ;  /* 0x00000012260e7220 */ /* 0x040fe20000400000 */
[----:B------:R-:W-:Y:S01]  /*8f30*/  F2FP.F16.F32.PACK_AB R109, R15, R11 ;  /* 0x0000000b0f6d723e */ /* 0x000fe200000000ff */
[--C-:B------:R-:W-:Y:S02]  /*8f40*/  HADD2.F32 R57, -RZ, R64.reuse.H0_H0 ;  /* 0x20000040ff397230 */ /* 0x100fe40000004100 */
[C---:B------:R-:W-:Y:S01]  /*8f50*/  FFMA R13, R41.reuse, R54, R13 ;  /* 0x00000036290d7223 */ /* 0x040fe2000000000d */
[----:B------:R-:W-:Y:S01]  /*8f60*/  FFMA R14, R41, R55, R14 ;  /* 0x00000037290e7223 */ /* 0x000fe2000000000e */
[C---:B------:R-:W-:Y:S01]  /*8f70*/  FMUL R19, R38.reuse, R19 ;  /* 0x0000001326137220 */ /* 0x040fe20000400000 */
[----:B------:R-:W-:Y:S02]  /*8f80*/  HADD2.F32 R58, -RZ, R64.H1_H1 ;  /* 0x30000040ff3a7230 */ /* 0x000fe40000004100 */
[C---:B------:R-:W-:Y:S01]  /*8f90*/  FMUL R16, R38.reuse, R20 ;  /* 0x0000001426107220 */ /* 0x040fe20000400000 */
[----:B------:R-:W-:Y:S01]  /*8fa0*/  F2FP.F16.F32.PACK_AB R110, R13, R12 ;  /* 0x0000000c0d6e723e */ /* 0x000fe200000000ff */
[C---:B------:R-:W-:Y:S01]  /*8fb0*/  FFMA R19, R41.reuse, R56, R19 ;  /* 0x0000003829137223 */ /* 0x040fe20000000013 */
[--C-:B------:R-:W-:Y:S02]  /*8fc0*/  HADD2.F32 R59, -RZ, R65.reuse.H0_H0 ;  /* 0x20000041ff3b7230 */ /* 0x100fe40000004100 */
[----:B------:R-:W-:Y:S01]  /*8fd0*/  FFMA R16, R41, R57, R16 ;  /* 0x0000003929107223 */ /* 0x000fe20000000010 */
[C---:B------:R-:W-:Y:S01]  /*8fe0*/  FMUL R17, R38.reuse, R21 ;  /* 0x0000001526117220 */ /* 0x040fe20000400000 */
[----:B------:R-:W-:Y:S01]  /*8ff0*/  HADD2.F32 R60, -RZ, R65.H1_H1 ;  /* 0x30000041ff3c7230 */ /* 0x000fe20000004100 */
[----:B------:R-:W-:Y:S01]  /*9000*/  F2FP.F16.F32.PACK_AB R111, R19, R14 ;  /* 0x0000000e136f723e */ /* 0x000fe200000000ff */
[C---:B------:R-:W-:Y:S01]  /*9010*/  FMUL R18, R38.reuse, R22 ;  /* 0x0000001626127220 */ /* 0x040fe20000400000 */
[C---:B------:R-:W-:Y:S01]  /*9020*/  FFMA R17, R41.reuse, R58, R17 ;  /* 0x0000003a29117223 */ /* 0x040fe20000000011 */
[--C-:B------:R-:W-:Y:S02]  /*9030*/  HADD2.F32 R61, -RZ, R66.reuse.H0_H0 ;  /* 0x20000042ff3d7230 */ /* 0x100fe40000004100 */
[C---:B------:R-:W-:Y:S01]  /*9040*/  FMUL R23, R38.reuse, R23 ;  /* 0x0000001726177220 */ /* 0x040fe20000400000 */
[----:B------:R1:W-:Y:S01]  /*9050*/  STSM.16.M88.4 [R97+0x6400], R108 ;  /* 0x0064006c61007844 */ /* 0x0003e20000000200 */
[----:B------:R-:W-:Y:S01]  /*9060*/  FFMA R18, R41, R59, R18 ;  /* 0x0000003b29127223 */ /* 0x000fe20000000012 */
[----:B------:R-:W-:Y:S01]  /*9070*/  F2FP.F16.F32.PACK_AB R112, R17, R16 ;  /* 0x000000101170723e */ /* 0x000fe200000000ff */
[----:B------:R-:W-:Y:S01]  /*9080*/  FFMA R23, R41, R60, R23 ;  /* 0x0000003c29177223 */ /* 0x000fe20000000017 */
[----:B------:R-:W-:Y:S02]  /*9090*/  HADD2.F32 R62, -RZ, R66.H1_H1 ;  /* 0x30000042ff3e7230 */ /* 0x000fe40000004100 */
[C---:B------:R-:W-:Y:S01]  /*90a0*/  FMUL R20, R38.reuse, R24 ;  /* 0x0000001826147220 */ /* 0x040fe20000400000 */
[--C-:B------:R-:W-:Y:S02]  /*90b0*/  HADD2.F32 R63, -RZ, R67.reuse.H0_H0 ;  /* 0x20000043ff3f7230 */ /* 0x100fe40000004100 */
[C---:B------:R-:W-:Y:S01]  /*90c0*/  FMUL R21, R38.reuse, R25 ;  /* 0x0000001926157220 */ /* 0x040fe20000400000 */
[----:B------:R-:W-:Y:S01]  /*90d0*/  F2FP.F16.F32.PACK_AB R113, R23, R18 ;  /* 0x000000121771723e */ /* 0x000fe200000000ff */
[C---:B------:R-:W-:Y:S01]  /*90e0*/  FFMA R20, R41.reuse, R61, R20 ;  /* 0x0000003d29147223 */ /* 0x040fe20000000014 */
[----:B------:R-:W-:Y:S02]  /*90f0*/  HADD2.F32 R64, -RZ, R67.H1_H1 ;  /* 0x30000043ff407230 */ /* 0x000fe40000004100 */
[C---:B------:R-:W-:Y:S01]  /*9100*/  FFMA R21, R41.reuse, R62, R21 ;  /* 0x0000003e29157223 */ /* 0x040fe20000000015 */
[C---:B------:R-:W-:Y:S01]  /*9110*/  FMUL R22, R38.reuse, R26 ;  /* 0x0000001a26167220 */ /* 0x040fe20000400000 */
[--C-:B------:R-:W-:Y:S02]  /*9120*/  HADD2.F32 R65, -RZ, R72.reuse.H0_H0 ;  /* 0x20000048ff417230 */ /* 0x100fe40000004100 */
[C---:B------:R-:W-:Y:S01]  /*9130*/  FMUL R27, R38.reuse, R27 ;  /* 0x0000001b261b7220 */ /* 0x040fe20000400000 */
[----:B------:R-:W-:Y:S02]  /*9140*/  HADD2.F32 R66, -RZ, R72.H1_H1 ;  /* 0x30000048ff427230 */ /* 0x000fe40000004100 */
[C---:B------:R-:W-:Y:S01]  /*9150*/  FMUL R24, R38.reuse, R28 ;  /* 0x0000001c26187220 */ /* 0x040fe20000400000 */
[--C-:B------:R-:W-:Y:S02]  /*9160*/  HADD2.F32 R67, -RZ, R73.reuse.H0_H0 ;  /* 0x20000049ff437230 */ /* 0x100fe40000004100 */
[C---:B------:R-:W-:Y:S01]  /*9170*/  FMUL R25, R38.reuse, R29 ;  /* 0x0000001d26197220 */ /* 0x040fe20000400000 */
[C---:B------:R-:W-:Y:S01]  /*9180*/  FFMA R22, R41.reuse, R63, R22 ;  /* 0x0000003f29167223 */ /* 0x040fe20000000016 */
[----:B------:R-:W-:Y:S02]  /*9190*/  HADD2.F32 R68, -RZ, R73.H1_H1 ;  /* 0x30000049ff447230 */ /* 0x000fe40000004100 */
[C---:B------:R-:W-:Y:S01]  /*91a0*/  FMUL R26, R38.reuse, R30 ;  /* 0x0000001e261a7220 */ /* 0x040fe20000400000 */
[C---:B------:R-:W-:Y:S01]  /*91b0*/  FFMA R27, R41.reuse, R64, R27 ;  /* 0x00000040291b7223 */ /* 0x040fe2000000001b */
        /* <DEDUP_REMOVED lines=43> */
.L_x_129:
[----:B------:R-:W-:Y:S05]  /*9470*/  BSYNC.RECONVERGENT B0 ;  /* 0x0000000000007941 */ /* 0x000fea0003800200 */
.L_x_128:
[----:B------:R-:W-:Y:S01]  /*9480*/  BAR.SYNC.DEFER_BLOCKING 0x1, 0x80 ;  /* 0x0042000000007b1d */ /* 0x000fe20000010000 */
[----:B------:R-:W-:Y:S01]  /*9490*/  UISETP.NE.AND UP0, UPT, UR52, -0x4, UPT ;  /* 0xfffffffc3400788c */ /* 0x000fe2000bf05270 */
[----:B------:R-:W-:Y:S08]  /*94a0*/  IADD3 R0, PT, PT, R36, 0x1, RZ ;  /* 0x0000000124007810 */ /* 0x000ff00007ffe0ff */
[----:B------:R-:W-:Y:S05]  /*94b0*/  BRA.U !UP0, `(.L_x_130) ;  /* 0x0000000108287547 */ /* 0x000fea000b800000 */
[----:B------:R-:W-:Y:S01]  /*94c0*/  ISETP.NE.AND P0, PT, R96, RZ, PT ;  /* 0x000000ff6000720c */ /* 0x000fe20003f05270 */
[----:B------:R-:W-:Y:S01]  /*94d0*/  IMAD.U32 R3, RZ, RZ, UR46 ;  /* 0x0000002eff037e24 */ /* 0x000fe2000f8e00ff */
[----:B------:R-:W-:Y:S01]  /*94e0*/  UIADD3 UR4, UPT, UPT, UR46, 0x1, URZ ;  /* 0x000000012e047890 */ /* 0x000fe2000fffe0ff */
[----:B------:R-:W-:Y:S03]  /*94f0*/  IMAD.U32 R2, RZ, RZ, UR47 ;  /* 0x0000002fff027e24 */ /* 0x000fe6000f8e00ff */
[----:B------:R-:W-:Y:S04]  /*9500*/  UISETP.NE.AND UP0, UPT, UR4, 0x4, UPT ;  /* 0x000000040400788c */ /* 0x000fe8000bf05270 */
[----:B------:R-:W-:Y:S03]  /*9510*/  USEL UR46, UR4, URZ, UP0 ;  /* 0x000000ff042e7287 */ /* 0x000fe60008000000 */
[----:B------:R-:W-:Y:S05]  /*9520*/  @P0 LEA R3, R3, UR44, 0x3 ;  /* 0x0000002c03030c11 */ /* 0x000fea000f8e18ff */
[----:B------:R-:W-:Y:S05]  /*9530*/  @P0 VIADD R3, R3, 0x40 ;  /* 0x0000004003030836 */ /* 0x000fea0000000000 */
[----:B------:R-:W-:Y:S04]  /*9540*/  @P0 PRMT R2, R2, 0x654, R3 ;  /* 0x0000065402020816 */ /* 0x000fe80000000003 */
[----:B------:R2:W-:Y:S03]  /*9550*/  @P0 SYNCS.ARRIVE.TRANS64.RED.A1T0 RZ, [R2+URZ], RZ ;  /* 0x000000ff02ff09a7 */ /* 0x0005e600081004ff */
.L_x_130:
[----:B------:R-:W-:Y:S01]  /*9560*/  R2UR UR4, R83 ;  /* 0x00000000530472ca */ /* 0x000fe200000e0000 */
[----:B------:R-:W-:Y:S01]  /*9570*/  UISETP.NE.AND UP0, UPT, UR62, URZ, UPT ;  /* 0x000000ff3e00728c */ /* 0x000fe2000bf05270 */
[----:B------:R-:W-:Y:S01]  /*9580*/  ISETP.NE.AND P0, PT, R87, 0x2, PT ;  /* 0x000000025700780c */ /* 0x000fe20003f05270 */
[----:B------:R-:W-:Y:S01]  /*9590*/  UIADD3 UR20, UPT, UPT, UR37, UR63, URZ ;  /* 0x0000003f25147290 */ /* 0x000fe2000fffe0ff */
[----:B------:R-:W-:Y:S01]  /*95a0*/  ISETP.NE.AND P1, PT, R0, 0x4, PT ;  /* 0x000000040000780c */ /* 0x000fe20003f25270 */
[----:B------:R-:W-:Y:S01]  /*95b0*/  UIADD3 UR52, UPT, UPT, UR52, 0x4, URZ ;  /* 0x0000000434347890 */ /* 0x000fe2000fffe0ff */
[----:B------:R-:W-:Y:S01]  /*95c0*/  SEL R3, RZ, 0x1, P0 ;  /* 0x00000001ff037807 */ /* 0x000fe20000000000 */
[----:B------:R-:W-:Y:S01]  /*95d0*/  UMOV UR36, UR61 ;  /* 0x0000003d00247c82 */ /* 0x000fe20008000000 */
[----:B--2---:R-:W-:Y:S02]  /*95e0*/  SEL R2, RZ, 0x1, P1 ;  /* 0x00000001ff027807 */ /* 0x004fe40000800000 */
[----:B------:R-:W-:Y:S02]  /*95f0*/  LOP3.LUT R88, R88, R3, RZ, 0x3c, !PT ;  /* 0x0000000358587212 */ /* 0x000fe400078e3cff */
[----:B------:R-:W-:Y:S01]  /*9600*/  LOP3.LUT R89, R89, R2, RZ, 0x3c, !PT ;  /* 0x0000000259597212 */ /* 0x000fe200078e3cff */
[----:B------:R-:W-:Y:S01]  /*9610*/  UIADD3 UR16, UPT, UPT, UR38, UR4, URZ ;  /* 0x0000000426107290 */ /* 0x000fe2000fffe0ff */
[----:B------:R-:W-:Y:S02]  /*9620*/  SEL R87, R87, RZ, P0 ;  /* 0x000000ff57577207 */ /* 0x000fe40000000000 */
[----:B------:R-:W-:Y:S01]  /*9630*/  SEL R36, R0, RZ, P1 ;  /* 0x000000ff00247207 */ /* 0x000fe20000800000 */
[----:B------:R-:W-:Y:S08]  /*9640*/  BRA.U UP0, `(.L_x_131) ;  /* 0xffffffbd00907547 */ /* 0x000ff0000b83ffff */
[----:B------:R-:W-:-:S13]  /*9650*/  R2UR UR4, R84 ;  /* 0x00000000540472ca */ /* 0x000fda00000e0000 */
[----:B------:R-:W-:-:S09]  /*9660*/  UISETP.NE.AND UP0, UPT, UR4, URZ, UPT ;  /* 0x000000ff0400728c */ /* 0x000fd2000bf05270 */
[----:B------:R-:W-:Y:S05]  /*9670*/  BRA.U !UP0, `(.L_x_132) ;  /* 0x0000000108487547 */ /* 0x000fea000b800000 */
[----:B------:R-:W2:Y:S02]  /*9680*/  LDCU.64 UR4, c[0x0][0x890] ;  /* 0x00011200ff0477ac */ /* 0x000ea40008000a00 */
[----:B--2---:R-:W-:-:S04]  /*9690*/  UISETP.NE.U32.AND UP0, UPT, UR4, URZ, UPT ;  /* 0x000000ff0400728c */ /* 0x004fc8000bf05070 */
[----:B------:R-:W-:-:S09]  /*96a0*/  UISETP.NE.AND.EX UP0, UPT, UR5, URZ, UPT, UP0 ;  /* 0x000000ff0500728c */ /* 0x000fd2000bf05300 */
[----:B------:R-:W-:Y:S05]  /*96b0*/  BRA.U UP0, `(.L_x_133) ;  /* 0x00000001000c7547 */ /* 0x000fea000b800000 */
[----:B------:R-:W-:-:S13]  /*96c0*/  FSETP.NEU.AND P0, PT, R41, RZ, PT ;  /* 0x000000ff2900720b */ /* 0x000fda0003f0d000 */
[----:B------:R-:W-:Y:S05]  /*96d0*/  @!P0 EXIT ;  /* 0x000000000000894d */ /* 0x000fea0003800000 */
[----:B------:R-:W-:Y:S05]  /*96e0*/  BRA `(.L_x_132) ;  /* 0x00000000002c7947 */ /* 0x000fea0003800000 */
.L_x_133:
[----:B------:R-:W-:Y:S01]  /*96f0*/  ISETP.NE.AND P0, PT, R86, RZ, PT ;  /* 0x000000ff5600720c */ /* 0x000fe20003f05270 */
[----:B------:R-:W-:-:S12]  /*9700*/  BSSY.RECONVERGENT B0, `(.L_x_132) ;  /* 0x0000009000007945 */ /* 0x000fd80003800200 */
[----:B------:R-:W-:Y:S05]  /*9710*/  @P0 BRA `(.L_x_134) ;  /* 0x0000000000140947 */ /* 0x000fea0003800000 */
[----:B------:R-:W2:Y:S02]  /*9720*/  LDCU.64 UR4, c[0x0][0x888] ;  /* 0x00011100ff0477ac */ /* 0x000ea40008000a00 */
[----:B--2---:R-:W-:-:S04]  /*9730*/  ISETP.NE.U32.AND P0, PT, RZ, UR4, PT ;  /* 0x00000004ff007c0c */ /* 0x004fc8000bf05070 */
[----:B------:R-:W-:-:S13]  /*9740*/  ISETP.NE.AND.EX P0, PT, RZ, UR5, PT, P0 ;  /* 0x00000005ff007c0c */ /* 0x000fda000bf05300 */
[----:B------:R-:W-:Y:S05]  /*9750*/  @!P0 EXIT ;  /* 0x000000000000894d */ /* 0x000fea0003800000 */
[----:B------:R-:W-:Y:S05]  /*9760*/  BRA `(.L_x_135) ;  /* 0x0000000000087947 */ /* 0x000fea0003800000 */
.L_x_134:
[----:B------:R-:W-:-:S13]  /*9770*/  FSETP.NEU.AND P0, PT, R41, RZ, PT ;  /* 0x000000ff2900720b */ /* 0x000fda0003f0d000 */
[----:B------:R-:W-:Y:S05]  /*9780*/  @!P0 EXIT ;  /* 0x000000000000894d */ /* 0x000fea0003800000 */
.L_x_135:
[----:B------:R-:W-:Y:S05]  /*9790*/  BSYNC.RECONVERGENT B0 ;  /* 0x0000000000007941 */ /* 0x000fea0003800200 */
.L_x_132:
[----:B------:R-:W-:Y:S01]  /*97a0*/  ULEA UR4, UR46, UR44, 0x3 ;  /* 0x0000002c2e047291 */ /* 0x000fe2000f8e18ff */
[----:B------:R-:W-:-:S04]  /*97b0*/  DEPBAR.LE SB0, 0x0 ;  /* 0x000080000000791a */ /* 0x000fc80000000000 */
[----:B------:R-:W-:-:S04]  /*97c0*/  UIADD3 UR4, UPT, UPT, UR4, 0x40, URZ ;  /* 0x0000004004047890 */ /* 0x000fc8000fffe0ff */
[----:B------:R-:W-:-:S09]  /*97d0*/  UPRMT UR4, UR47, 0x654, UR4 ;  /* 0x000006542f047896 */ /* 0x000fd20008000004 */
[----:B------:R-:W-:Y:S01]  /*97e0*/  SYNCS.ARRIVE.TRANS64.RED.A1T0 RZ, [UR4], RZ ;  /* 0x000000ffffff79a7 */ /* 0x000fe20008100404 */
[----:B------:R-:W-:Y:S05]  /*97f0*/  EXIT ;  /* 0x000000000000794d */ /* 0x000fea0003800000 */
.L_x_24:
[----:B--2---:R2:W3:Y:S02]  /*9800*/  SYNCS.PHASECHK.TRANS64.TRYWAIT P0, [R3+URZ+0xe0], R2 ;  /* 0x0000e002030075a7 */ /* 0x0044e400080011ff */
[----:B---3--:R-:W-:Y:S05]  /*9810*/  @!P0 NANOSLEEP.SYNCS 0x989680 ;  /* 0x009896800000895d */ /* 0x008fea0003900000 */
[----:B------:R-:W3:Y:S02]  /*9820*/  @!P0 SYNCS.PHASECHK.TRANS64 P0, [R3+URZ+0xe0], R2 ;  /* 0x0000e002030085a7 */ /* 0x000ee400080010ff */
[----:B---3--:R-:W-:Y:S05]  /*9830*/  @!P0 BRA `(.L_x_24) ;  /* 0xfffffffc00f08947 */ /* 0x008fea000383ffff */
[----:B------:R-:W-:Y:S05]  /*9840*/  BRA `(.L_x_136) ;  /* 0xffffff8000247947 */ /* 0x000fea000383ffff */
.L_x_27:
[----:B-1----:R-:W-:-:S07]  /*9850*/  MOV R0, UR33 ;  /* 0x0000002100007c02 */ /* 0x002fce0008000f00 */
.L_x_137:
[----:B-1----:R1:W2:Y:S02]  /*9860*/  SYNCS.PHASECHK.TRANS64.TRYWAIT P0, [R0+URZ+0x10], R3 ;  /* 0x00001003000075a7 */ /* 0x0022a400080011ff */
[----:B--2---:R-:W-:Y:S05]  /*9870*/  @!P0 NANOSLEEP.SYNCS 0x989680 ;  /* 0x009896800000895d */ /* 0x004fea0003900000 */
[----:B------:R-:W2:Y:S02]  /*9880*/  @!P0 SYNCS.PHASECHK.TRANS64 P0, [R0+URZ+0x10], R3 ;  /* 0x00001003000085a7 */ /* 0x000ea400080010ff */
[----:B--2---:R-:W-:Y:S05]  /*9890*/  @!P0 BRA `(.L_x_137) ;  /* 0xfffffffc00f08947 */ /* 0x004fea000383ffff */
[----:B------:R-:W-:Y:S05]  /*98a0*/  BRA `(.L_x_26) ;  /* 0xffffff80006c7947 */ /* 0x000fea000383ffff */
.L_x_34:
[----:B-1----:R-:W-:-:S07]  /*98b0*/  MOV R0, UR33 ;  /* 0x0000002100007c02 */ /* 0x002fce0008000f00 */
.L_x_138:
[----:B-1----:R1:W2:Y:S02]  /*98c0*/  SYNCS.PHASECHK.TRANS64.TRYWAIT P0, [R0+URZ+0x10], R3 ;  /* 0x00001003000075a7 */ /* 0x0022a400080011ff */
[----:B--2---:R-:W-:Y:S05]  /*98d0*/  @!P0 NANOSLEEP.SYNCS 0x989680 ;  /* 0x009896800000895d */ /* 0x004fea0003900000 */
[----:B------:R-:W2:Y:S02]  /*98e0*/  @!P0 SYNCS.PHASECHK.TRANS64 P0, [R0+URZ+0x10], R3 ;  /* 0x00001003000085a7 */ /* 0x000ea400080010ff */
[----:B--2---:R-:W-:Y:S05]  /*98f0*/  @!P0 BRA `(.L_x_138) ;  /* 0xfffffffc00f08947 */ /* 0x004fea000383ffff */
[----:B------:R-:W-:Y:S05]  /*9900*/  BRA `(.L_x_33) ;  /* 0xffffff84005c7947 */ /* 0x000fea000383ffff */
.L_x_39:
[----:B-1----:R1:W2:Y:S02]  /*9910*/  SYNCS.PHASECHK.TRANS64.TRYWAIT P0, [R3+URZ+0x70], R0 ;  /* 0x00007000030075a7 */ /* 0x0022a400080011ff */
[----:B--2---:R-:W-:Y:S05]  /*9920*/  @!P0 NANOSLEEP.SYNCS 0x989680 ;  /* 0x009896800000895d */ /* 0x004fea0003900000 */
[----:B------:R-:W2:Y:S02]  /*9930*/  @!P0 SYNCS.PHASECHK.TRANS64 P0, [R3+URZ+0x70], R0 ;  /* 0x00007000030085a7 */ /* 0x000ea400080010ff */
[----:B--2---:R-:W-:Y:S05]  /*9940*/  @!P0 BRA `(.L_x_39) ;  /* 0xfffffffc00f08947 */ /* 0x004fea000383ffff */
[----:B------:R-:W-:Y:S05]  /*9950*/  BRA `(.L_x_139) ;  /* 0xffffff88002c7947 */ /* 0x000fea000383ffff */
.L_x_43:
[----:B-1----:R-:W-:-:S07]  /*9960*/  MOV R0, UR4 ;  /* 0x0000000400007c02 */ /* 0x002fce0008000f00 */
.L_x_140:
[----:B-1----:R1:W2:Y:S02]  /*9970*/  SYNCS.PHASECHK.TRANS64.TRYWAIT P0, [R0+URZ], R3 ;  /* 0x00000003000075a7 */ /* 0x0022a400080011ff */
[----:B--2---:R-:W-:Y:S05]  /*9980*/  @!P0 NANOSLEEP.SYNCS 0x989680 ;  /* 0x009896800000895d */ /* 0x004fea0003900000 */
[----:B------:R-:W2:Y:S02]  /*9990*/  @!P0 SYNCS.PHASECHK.TRANS64 P0, [R0+URZ], R3 ;  /* 0x00000003000085a7 */ /* 0x000ea400080010ff */
[----:B--2---:R-:W-:Y:S05]  /*99a0*/  @!P0 BRA `(.L_x_140) ;  /* 0xfffffffc00f08947 */ /* 0x004fea000383ffff */
[----:B------:R-:W-:Y:S05]  /*99b0*/  BRA `(.L_x_141) ;  /* 0xffffff8c00d47947 */ /* 0x000fea000383ffff */
.L_x_46:
[----:B-1----:R1:W2:Y:S02]  /*99c0*/  SYNCS.PHASECHK.TRANS64.TRYWAIT P0, [R2+URZ+0xd0], R5 ;  /* 0x0000d005020075a7 */ /* 0x0022a400080011ff */
[----:B--2---:R-:W-:Y:S05]  /*99d0*/  @!P0 NANOSLEEP.SYNCS 0x989680 ;  /* 0x009896800000895d */ /* 0x004fea0003900000 */
[----:B------:R-:W2:Y:S02]  /*99e0*/  @!P0 SYNCS.PHASECHK.TRANS64 P0, [R2+URZ+0xd0], R5 ;  /* 0x0000d005020085a7 */ /* 0x000ea400080010ff */
[----:B--2---:R-:W-:Y:S05]  /*99f0*/  @!P0 BRA `(.L_x_46) ;  /* 0xfffffffc00f08947 */ /* 0x004fea000383ffff */
[----:B------:R-:W-:Y:S05]  /*9a00*/  BRA `(.L_x_142) ;  /* 0xffffff9000307947 */ /* 0x000fea000383ffff */
.L_x_47:
[----:B------:R-:W-:-:S07]  /*9a10*/  MOV R2, UR4 ;  /* 0x0000000400027c02 */ /* 0x000fce0008000f00 */
.L_x_143:
[----:B-1----:R1:W2:Y:S02]  /*9a20*/  SYNCS.PHASECHK.TRANS64.TRYWAIT P0, [R2+URZ+0x80], R5 ;  /* 0x00008005020075a7 */ /* 0x0022a400080011ff */
[----:B--2---:R-:W-:Y:S05]  /*9a30*/  @!P0 NANOSLEEP.SYNCS 0x989680 ;  /* 0x009896800000895d */ /* 0x004fea0003900000 */
[----:B------:R-:W2:Y:S02]  /*9a40*/  @!P0 SYNCS.PHASECHK.TRANS64 P0, [R2+URZ+0x80], R5 ;  /* 0x00008005020085a7 */ /* 0x000ea400080010ff */
[----:B--2---:R-:W-:Y:S05]  /*9a50*/  @!P0 BRA `(.L_x_143) ;  /* 0xfffffffc00f08947 */ /* 0x004fea000383ffff */
[----:B------:R-:W-:Y:S05]  /*9a60*/  BRA `(.L_x_144) ;  /* 0xffffff9000407947 */ /* 0x000fea000383ffff */
.L_x_48:
[----:B-1----:R1:W2:Y:S02]  /*9a70*/  SYNCS.PHASECHK.TRANS64.TRYWAIT P1, [R2+URZ+0x70], R5 ;  /* 0x00007005020075a7 */ /* 0x0022a400080211ff */
[----:B--2---:R-:W-:Y:S05]  /*9a80*/  @!P1 NANOSLEEP.SYNCS 0x989680 ;  /* 0x009896800000995d */ /* 0x004fea0003900000 */
[----:B------:R-:W2:Y:S02]  /*9a90*/  @!P1 SYNCS.PHASECHK.TRANS64 P1, [R2+URZ+0x70], R5 ;  /* 0x00007005020095a7 */ /* 0x000ea400080210ff */
[----:B--2---:R-:W-:Y:S05]  /*9aa0*/  @!P1 BRA `(.L_x_48) ;  /* 0xfffffffc00f09947 */ /* 0x004fea000383ffff */
[----:B------:R-:W-:Y:S05]  /*9ab0*/  BRA `(.L_x_145) ;  /* 0xffffff9000707947 */ /* 0x000fea000383ffff */
.L_x_51:
[----:B------:R-:W-:-:S07]  /*9ac0*/  MOV R0, UR4 ;  /* 0x0000000400007c02 */ /* 0x000fce0008000f00 */
.L_x_146:
[----:B-1----:R1:W2:Y:S02]  /*9ad0*/  SYNCS.PHASECHK.TRANS64.TRYWAIT P0, [R0+URZ+0x80], R3 ;  /* 0x00008003000075a7 */ /* 0x0022a400080011ff */
[----:B--2---:R-:W-:Y:S05]  /*9ae0*/  @!P0 NANOSLEEP.SYNCS 0x989680 ;  /* 0x009896800000895d */ /* 0x004fea0003900000 */
[----:B------:R-:W2:Y:S02]  /*9af0*/  @!P0 SYNCS.PHASECHK.TRANS64 P0, [R0+URZ+0x80], R3 ;  /* 0x00008003000085a7 */ /* 0x000ea400080010ff */
[----:B--2---:R-:W-:Y:S05]  /*9b00*/  @!P0 BRA `(.L_x_146) ;  /* 0xfffffffc00f08947 */ /* 0x004fea000383ffff */
[----:B------:R-:W-:Y:S05]  /*9b10*/  BRA `(.L_x_50) ;  /* 0xffffff9000c47947 */ /* 0x000fea000383ffff */
.L_x_58:
[----:B-1----:R1:W2:Y:S02]  /*9b20*/  SYNCS.PHASECHK.TRANS64.TRYWAIT P1, [R0+URZ+0x70], R5 ;  /* 0x00007005000075a7 */ /* 0x0022a400080211ff */
[----:B--2---:R-:W-:Y:S05]  /*9b30*/  @!P1 NANOSLEEP.SYNCS 0x989680 ;  /* 0x009896800000995d */ /* 0x004fea0003900000 */
[----:B------:R-:W2:Y:S02]  /*9b40*/  @!P1 SYNCS.PHASECHK.TRANS64 P1, [R0+URZ+0x70], R5 ;  /* 0x00007005000095a7 */ /* 0x000ea400080210ff */
[----:B--2---:R-:W-:Y:S05]  /*9b50*/  @!P1 BRA `(.L_x_58) ;  /* 0xfffffffc00f09947 */ /* 0x004fea000383ffff */
[----:B------:R-:W-:Y:S05]  /*9b60*/  BRA `(.L_x_147) ;  /* 0xffffff9800587947 */ /* 0x000fea000383ffff */
.L_x_59:
[----:B------:R-:W-:-:S07]  /*9b70*/  MOV R3, UR46 ;  /* 0x0000002e00037c02 */ /* 0x000fce0008000f00 */
.L_x_148:
[----:B-1----:R1:W2:Y:S02]  /*9b80*/  SYNCS.PHASECHK.TRANS64.TRYWAIT P0, [R3+URZ+0xb0], R0 ;  /* 0x0000b000030075a7 */ /* 0x0022a400080011ff */
[----:B--2---:R-:W-:Y:S05]  /*9b90*/  @!P0 NANOSLEEP.SYNCS 0x989680 ;  /* 0x009896800000895d */ /* 0x004fea0003900000 */
[----:B------:R-:W2:Y:S02]  /*9ba0*/  @!P0 SYNCS.PHASECHK.TRANS64 P0, [R3+URZ+0xb0], R0 ;  /* 0x0000b000030085a7 */ /* 0x000ea400080010ff */
[----:B--2---:R-:W-:Y:S05]  /*9bb0*/  @!P0 BRA `(.L_x_148) ;  /* 0xfffffffc00f08947 */ /* 0x004fea000383ffff */
[----:B------:R-:W-:Y:S05]  /*9bc0*/  BRA `(.L_x_149) ;  /* 0xffffff9800a87947 */ /* 0x000fea000383ffff */
.L_x_62:
[----:B------:R-:W-:Y:S07]  /*9bd0*/  MOV R0, UR7 ;  /* 0x0000000700007c02 */ /* 0x000fee0008000f00 */
.L_x_150:
[----:B-1----:R1:W2:Y:S02]  /*9be0*/  SYNCS.PHASECHK.TRANS64.TRYWAIT P0, [R0+URZ], R3 ;  /* 0x00000003000075a7 */ /* 0x0022a400080011ff */
[----:B--2---:R-:W-:Y:S05]  /*9bf0*/  @!P0 NANOSLEEP.SYNCS 0x989680 ;  /* 0x009896800000895d */ /* 0x004fea0003900000 */
[----:B------:R-:W2:Y:S02]  /*9c00*/  @!P0 SYNCS.PHASECHK.TRANS64 P0, [R0+URZ], R3 ;  /* 0x00000003000085a7 */ /* 0x000ea400080010ff */
[----:B--2---:R-:W-:Y:S05]  /*9c10*/  @!P0 BRA `(.L_x_150) ;  /* 0xfffffffc00f08947 */ /* 0x004fea000383ffff */
[----:B------:R-:W-:Y:S05]  /*9c20*/  BRA `(.L_x_61) ;  /* 0xffffff9800c47947 */ /* 0x000fea000383ffff */
.L_x_65:
[----:B------:R-:W-:-:S07]  /*9c30*/  MOV R0, UR4 ;  /* 0x0000000400007c02 */ /* 0x000fce0008000f00 */
.L_x_151:
[----:B--2---:R2:W4:Y:S02]  /*9c40*/  SYNCS.PHASECHK.TRANS64.TRYWAIT P0, [R0+URZ], R3 ;  /* 0x00000003000075a7 */ /* 0x00452400080011ff */
[----:B----4-:R-:W-:Y:S05]  /*9c50*/  @!P0 NANOSLEEP.SYNCS 0x989680 ;  /* 0x009896800000895d */ /* 0x010fea0003900000 */
[----:B------:R-:W4:Y:S02]  /*9c60*/  @!P0 SYNCS.PHASECHK.TRANS64 P0, [R0+URZ], R3 ;  /* 0x00000003000085a7 */ /* 0x000f2400080010ff */
[----:B----4-:R-:W-:Y:S05]  /*9c70*/  @!P0 BRA `(.L_x_151) ;  /* 0xfffffffc00f08947 */ /* 0x010fea000383ffff */
[----:B------:R-:W-:Y:S05]  /*9c80*/  BRA `(.L_x_152) ;  /* 0xffffff9c00f07947 */ /* 0x000fea000383ffff */
.L_x_66:
[----:B------:R-:W-:-:S07]  /*9c90*/  MOV R0, UR5 ;  /* 0x0000000500007c02 */ /* 0x000fce0008000f00 */
.L_x_153:
[----:B-1----:R1:W2:Y:S02]  /*9ca0*/  SYNCS.PHASECHK.TRANS64.TRYWAIT P0, [R0+URZ], R3 ;  /* 0x00000003000075a7 */ /* 0x0022a400080011ff */
[----:B--2---:R-:W-:Y:S05]  /*9cb0*/  @!P0 NANOSLEEP.SYNCS 0x989680 ;  /* 0x009896800000895d */ /* 0x004fea0003900000 */
[----:B------:R-:W2:Y:S02]  /*9cc0*/  @!P0 SYNCS.PHASECHK.TRANS64 P0, [R0+URZ], R3 ;  /* 0x00000003000085a7 */ /* 0x000ea400080010ff */
[----:B--2---:R-:W-:Y:S05]  /*9cd0*/  @!P0 BRA `(.L_x_153) ;  /* 0xfffffffc00f08947 */ /* 0x004fea000383ffff */
[----:B------:R-:W-:Y:S05]  /*9ce0*/  BRA `(.L_x_154) ;  /* 0xffffff9c00fc7947 */ /* 0x000fea000383ffff */
.L_x_67:
[----:B------:R-:W-:-:S07]  /*9cf0*/  MOV R0, UR5 ;  /* 0x0000000500007c02 */ /* 0x000fce0008000f00 */
.L_x_155:
[----:B-1----:R1:W2:Y:S02]  /*9d00*/  SYNCS.PHASECHK.TRANS64.TRYWAIT P0, [R0+URZ], R3 ;  /* 0x00000003000075a7 */ /* 0x0022a400080011ff */
[----:B--2---:R-:W-:Y:S05]  /*9d10*/  @!P0 NANOSLEEP.SYNCS 0x989680 ;  /* 0x009896800000895d */ /* 0x004fea0003900000 */
[----:B------:R-:W2:Y:S02]  /*9d20*/  @!P0 SYNCS.PHASECHK.TRANS64 P0, [R0+URZ], R3 ;  /* 0x00000003000085a7 */ /* 0x000ea400080010ff */
[----:B--2---:R-:W-:Y:S05]  /*9d30*/  @!P0 BRA `(.L_x_155) ;  /* 0xfffffffc00f08947 */ /* 0x004fea000383ffff */
[----:B------:R-:W-:Y:S05]  /*9d40*/  BRA `(.L_x_156) ;  /* 0xffffffa000087947 */ /* 0x000fea000383ffff */
.L_x_68:
[----:B------:R-:W-:-:S07]  /*9d50*/  MOV R0, UR4 ;  /* 0x0000000400007c02 */ /* 0x000fce0008000f00 */
.L_x_157:
[----:B-1----:R1:W2:Y:S02]  /*9d60*/  SYNCS.PHASECHK.TRANS64.TRYWAIT P0, [R0+URZ], R3 ;  /* 0x00000003000075a7 */ /* 0x0022a400080011ff */
[----:B--2---:R-:W-:Y:S05]  /*9d70*/  @!P0 NANOSLEEP.SYNCS 0x989680 ;  /* 0x009896800000895d */ /* 0x004fea0003900000 */
[----:B------:R-:W2:Y:S02]  /*9d80*/  @!P0 SYNCS.PHASECHK.TRANS64 P0, [R0+URZ], R3 ;  /* 0x00000003000085a7 */ /* 0x000ea400080010ff */
[----:B--2---:R-:W-:Y:S05]  /*9d90*/  @!P0 BRA `(.L_x_157) ;  /* 0xfffffffc00f08947 */ /* 0x004fea000383ffff */
[----:B------:R-:W-:Y:S05]  /*9da0*/  BRA `(.L_x_158) ;  /* 0xffffffa000147947 */ /* 0x000fea000383ffff */
.L_x_73:
[----:B--2---:R2:W3:Y:S02]  /*9db0*/  SYNCS.PHASECHK.TRANS64.TRYWAIT P0, [R12+URZ+0x70], R9 ;  /* 0x000070090c0075a7 */ /* 0x0044e400080011ff */
[----:B---3--:R-:W-:Y:S05]  /*9dc0*/  @!P0 NANOSLEEP.SYNCS 0x989680 ;  /* 0x009896800000895d */ /* 0x008fea0003900000 */
[----:B------:R-:W3:Y:S02]  /*9dd0*/  @!P0 SYNCS.PHASECHK.TRANS64 P0, [R12+URZ+0x70], R9 ;  /* 0x000070090c0085a7 */ /* 0x000ee400080010ff */
[----:B---3--:R-:W-:Y:S05]  /*9de0*/  @!P0 BRA `(.L_x_73) ;  /* 0xfffffffc00f08947 */ /* 0x008fea000383ffff */
[----:B------:R-:W-:Y:S05]  /*9df0*/  BRA `(.L_x_159) ;  /* 0xffffffa400347947 */ /* 0x000fea000383ffff */
.L_x_76:
[----:B------:R-:W-:Y:S07]  /*9e00*/  MOV R0, UR21 ;  /* 0x0000001500007c02 */ /* 0x000fee0008000f00 */
.L_x_160:
[----:B--2---:R2:W3:Y:S02]  /*9e10*/  SYNCS.PHASECHK.TRANS64.TRYWAIT P2, [R0+URZ+0x68], R11 ;  /* 0x0000680b000075a7 */ /* 0x0044e400080411ff */
[----:B---3--:R-:W-:Y:S05]  /*9e20*/  @!P2 NANOSLEEP.SYNCS 0x989680 ;  /* 0x009896800000a95d */ /* 0x008fea0003900000 */
[----:B------:R-:W3:Y:S02]  /*9e30*/  @!P2 SYNCS.PHASECHK.TRANS64 P2, [R0+URZ+0x68], R11 ;  /* 0x0000680b0000a5a7 */ /* 0x000ee400080410ff */
[----:B---3--:R-:W-:Y:S05]  /*9e40*/  @!P2 BRA `(.L_x_160) ;  /* 0xfffffffc00f0a947 */ /* 0x008fea000383ffff */
[----:B------:R-:W-:Y:S05]  /*9e50*/  BRA `(.L_x_75) ;  /* 0xffffffa8009c7947 */ /* 0x000fea000383ffff */
.L_x_79:
[----:B--2---:R-:W-:Y:S07]  /*9e60*/  MOV R0, UR21 ;  /* 0x0000001500007c02 */ /* 0x004fee0008000f00 */
.L_x_161:
[----:B--2---:R2:W3:Y:S02]  /*9e70*/  SYNCS.PHASECHK.TRANS64.TRYWAIT P0, [R0+URZ+0x40], R9 ;  /* 0x00004009000075a7 */ /* 0x0044e400080011ff */
[----:B---3--:R-:W-:Y:S05]  /*9e80*/  @!P0 NANOSLEEP.SYNCS 0x989680 ;  /* 0x009896800000895d */ /* 0x008fea0003900000 */
[----:B------:R-:W3:Y:S02]  /*9e90*/  @!P0 SYNCS.PHASECHK.TRANS64 P0, [R0+URZ+0x40], R9 ;  /* 0x00004009000085a7 */ /* 0x000ee400080010ff */
[----:B---3--:R-:W-:Y:S05]  /*9ea0*/  @!P0 BRA `(.L_x_161) ;  /* 0xfffffffc00f08947 */ /* 0x008fea000383ffff */
[----:B------:R-:W-:Y:S05]  /*9eb0*/  BRA `(.L_x_162) ;  /* 0xffffffa800f87947 */ /* 0x000fea000383ffff */
.L_x_80:
[----:B------:R-:W-:Y:S07]  /*9ec0*/  MOV R0, UR21 ;  /* 0x0000001500007c02 */ /* 0x000fee0008000f00 */
.L_x_163:
[----:B--2---:R2:W3:Y:S02]  /*9ed0*/  SYNCS.PHASECHK.TRANS64.TRYWAIT P0, [R0+URZ+0x48], R9 ;  /* 0x00004809000075a7 */ /* 0x0044e400080011ff */
[----:B---3--:R-:W-:Y:S05]  /*9ee0*/  @!P0 NANOSLEEP.SYNCS 0x989680 ;  /* 0x009896800000895d */ /* 0x008fea0003900000 */
[----:B------:R-:W3:Y:S02]  /*9ef0*/  @!P0 SYNCS.PHASECHK.TRANS64 P0, [R0+URZ+0x48], R9 ;  /* 0x00004809000085a7 */ /* 0x000ee400080010ff */
[----:B---3--:R-:W-:Y:S05]  /*9f00*/  @!P0 BRA `(.L_x_163) ;  /* 0xfffffffc00f08947 */ /* 0x008fea000383ffff */
[----:B------:R-:W-:Y:S05]  /*9f10*/  BRA `(.L_x_164) ;  /* 0xffffffac00347947 */ /* 0x000fea000383ffff */
.L_x_81:
[----:B------:R-:W-:Y:S07]  /*9f20*/  MOV R0, UR21 ;  /* 0x0000001500007c02 */ /* 0x000fee0008000f00 */
.L_x_165:
[----:B--2---:R2:W3:Y:S02]  /*9f30*/  SYNCS.PHASECHK.TRANS64.TRYWAIT P0, [R0+URZ+0x50], R9 ;  /* 0x00005009000075a7 */ /* 0x0044e400080011ff */
[----:B---3--:R-:W-:Y:S05]  /*9f40*/  @!P0 NANOSLEEP.SYNCS 0x989680 ;  /* 0x009896800000895d */ /* 0x008fea0003900000 */
[----:B------:R-:W3:Y:S02]  /*9f50*/  @!P0 SYNCS.PHASECHK.TRANS64 P0, [R0+URZ+0x50], R9 ;  /* 0x00005009000085a7 */ /* 0x000ee400080010ff */
[----:B---3--:R-:W-:Y:S05]  /*9f60*/  @!P0 BRA `(.L_x_165) ;  /* 0xfffffffc00f08947 */ /* 0x008fea000383ffff */
[----:B------:R-:W-:Y:S05]  /*9f70*/  BRA `(.L_x_166) ;  /* 0xffffffac007c7947 */ /* 0x000fea000383ffff */
.L_x_82:
[----:B------:R-:W-:Y:S07]  /*9f80*/  MOV R0, UR21 ;  /* 0x0000001500007c02 */ /* 0x000fee0008000f00 */
.L_x_167:
[----:B--2---:R2:W3:Y:S02]  /*9f90*/  SYNCS.PHASECHK.TRANS64.TRYWAIT P0, [R0+URZ+0x58], R9 ;  /* 0x00005809000075a7 */ /* 0x0044e400080011ff */
[----:B---3--:R-:W-:Y:S05]  /*9fa0*/  @!P0 NANOSLEEP.SYNCS 0x989680 ;  /* 0x009896800000895d */ /* 0x008fea0003900000 */
[----:B------:R-:W3:Y:S02]  /*9fb0*/  @!P0 SYNCS.PHASECHK.TRANS64 P0, [R0+URZ+0x58], R9 ;  /* 0x00005809000085a7 */ /* 0x000ee400080010ff */
[----:B---3--:R-:W-:Y:S05]  /*9fc0*/  @!P0 BRA `(.L_x_167) ;  /* 0xfffffffc00f08947 */ /* 0x008fea000383ffff */
[----:B------:R-:W-:Y:S05]  /*9fd0*/  BRA `(.L_x_168) ;  /* 0xffffffac00c07947 */ /* 0x000fea000383ffff */
.L_x_84:
[----:B------:R-:W-:-:S07]  /*9fe0*/  MOV R0, UR21 ;  /* 0x0000001500007c02 */ /* 0x000fce0008000f00 */
.L_x_169:
[----:B---3--:R3:W4:Y:S02]  /*9ff0*/  SYNCS.PHASECHK.TRANS64.TRYWAIT P0, [R0+URZ+0x40], R3 ;  /* 0x00004003000075a7 */ /* 0x00872400080011ff */
[----:B----4-:R-:W-:Y:S05]  /*a000*/  @!P0 NANOSLEEP.SYNCS 0x989680 ;  /* 0x009896800000895d */ /* 0x010fea0003900000 */
[----:B------:R-:W4:Y:S02]  /*a010*/  @!P0 SYNCS.PHASECHK.TRANS64 P0, [R0+URZ+0x40], R3 ;  /* 0x00004003000085a7 */ /* 0x000f2400080010ff */
[----:B----4-:R-:W-:Y:S05]  /*a020*/  @!P0 BRA `(.L_x_169) ;  /* 0xfffffffc00f08947 */ /* 0x010fea000383ffff */
[----:B------:R-:W-:Y:S05]  /*a030*/  BRA `(.L_x_170) ;  /* 0xffffffb000347947 */ /* 0x000fea000383ffff */
.L_x_85:
[----:B---3--:R-:W-:-:S07]  /*a040*/  MOV R0, UR21 ;  /* 0x0000001500007c02 */ /* 0x008fce0008000f00 */
.L_x_171:
[----:B---3--:R3:W4:Y:S02]  /*a050*/  SYNCS.PHASECHK.TRANS64.TRYWAIT P0, [R0+URZ+0x48], R3 ;  /* 0x00004803000075a7 */ /* 0x00872400080011ff */
[----:B----4-:R-:W-:Y:S05]  /*a060*/  @!P0 NANOSLEEP.SYNCS 0x989680 ;  /* 0x009896800000895d */ /* 0x010fea0003900000 */
[----:B------:R-:W4:Y:S02]  /*a070*/  @!P0 SYNCS.PHASECHK.TRANS64 P0, [R0+URZ+0x48], R3 ;  /* 0x00004803000085a7 */ /* 0x000f2400080010ff */
[----:B----4-:R-:W-:Y:S05]  /*a080*/  @!P0 BRA `(.L_x_171) ;  /* 0xfffffffc00f08947 */ /* 0x010fea000383ffff */
[----:B------:R-:W-:Y:S05]  /*a090*/  BRA `(.L_x_172) ;  /* 0xffffffb000247947 */ /* 0x000fea000383ffff */
.L_x_86:
[----:B---3--:R-:W-:-:S07]  /*a0a0*/  MOV R0, UR21 ;  /* 0x0000001500007c02 */ /* 0x008fce0008000f00 */
.L_x_173:
[----:B---3--:R3:W4:Y:S02]  /*a0b0*/  SYNCS.PHASECHK.TRANS64.TRYWAIT P0, [R0+URZ+0x50], R3 ;  /* 0x00005003000075a7 */ /* 0x00872400080011ff */
[----:B----4-:R-:W-:Y:S05]  /*a0c0*/  @!P0 NANOSLEEP.SYNCS 0x989680 ;  /* 0x009896800000895d */ /* 0x010fea0003900000 */
[----:B------:R-:W4:Y:S02]  /*a0d0*/  @!P0 SYNCS.PHASECHK.TRANS64 P0, [R0+URZ+0x50], R3 ;  /* 0x00005003000085a7 */ /* 0x000f2400080010ff */
[----:B----4-:R-:W-:Y:S05]  /*a0e0*/  @!P0 BRA `(.L_x_173) ;  /* 0xfffffffc00f08947 */ /* 0x010fea000383ffff */
[----:B------:R-:W-:Y:S05]  /*a0f0*/  BRA `(.L_x_174) ;  /* 0xffffffb000147947 */ /* 0x000fea000383ffff */
.L_x_88:
[----:B-1----:R1:W2:Y:S02]  /*a100*/  SYNCS.PHASECHK.TRANS64.TRYWAIT P0, [R3+URZ+0x70], R0 ;  /* 0x00007000030075a7 */ /* 0x0022a400080011ff */
[----:B--2---:R-:W-:Y:S05]  /*a110*/  @!P0 NANOSLEEP.SYNCS 0x989680 ;  /* 0x009896800000895d */ /* 0x004fea0003900000 */
[----:B------:R-:W2:Y:S02]  /*a120*/  @!P0 SYNCS.PHASECHK.TRANS64 P0, [R3+URZ+0x70], R0 ;  /* 0x00007000030085a7 */ /* 0x000ea400080010ff */
[----:B--2---:R-:W-:Y:S05]  /*a130*/  @!P0 BRA `(.L_x_88) ;  /* 0xfffffffc00f08947 */ /* 0x004fea000383ffff */
[----:B------:R-:W-:Y:S05]  /*a140*/  BRA `(.L_x_175) ;  /* 0xffffffb000e47947 */ /* 0x000fea000383ffff */
.L_x_99:
[----:B-1----:R-:W-:Y:S04]  /*a150*/  MOV R0, UR44 ;  /* 0x0000002c00007c02 */ /* 0x002fe80008000f00 */
[----:B------:R1:W2:Y:S03]  /*a160*/  SYNCS.PHASECHK.TRANS64.TRYWAIT P1, [R0+URZ+0x20], R3 ;  /* 0x00002003000075a7 */ /* 0x0002a600080211ff */
[----:B--2---:R-:W-:Y:S05]  /*a170*/  @!P1 NANOSLEEP.SYNCS 0x989680 ;  /* 0x009896800000995d */ /* 0x004fea0003900000 */
[----:B------:R-:W2:Y:S02]  /*a180*/  @!P1 SYNCS.PHASECHK.TRANS64 P1, [R0+URZ+0x20], R3 ;  /* 0x00002003000095a7 */ /* 0x000ea400080210ff */
[----:B--2---:R-:W-:Y:S05]  /*a190*/  @!P1 BRA `(.L_x_99) ;  /* 0xfffffffc00ec9947 */ /* 0x004fea000383ffff */
[----:B------:R-:W-:Y:S05]  /*a1a0*/  BRA `(.L_x_98) ;  /* 0xffffffc000847947 */ /* 0x000fea000383ffff */
.L_x_101:
[----:B-1----:R1:W4:Y:S02]  /*a1b0*/  SYNCS.PHASECHK.TRANS64.TRYWAIT P0, [R99+URZ+0x90], R2 ;  /* 0x00009002630075a7 */ /* 0x00232400080011ff */
[----:B----4-:R-:W-:Y:S05]  /*a1c0*/  @!P0 NANOSLEEP.SYNCS 0x989680 ;  /* 0x009896800000895d */ /* 0x010fea0003900000 */
[----:B------:R-:W4:Y:S02]  /*a1d0*/  @!P0 SYNCS.PHASECHK.TRANS64 P0, [R99+URZ+0x90], R2 ;  /* 0x00009002630085a7 */ /* 0x000f2400080010ff */
[----:B----4-:R-:W-:Y:S05]  /*a1e0*/  @!P0 BRA `(.L_x_101) ;  /* 0xfffffffc00f08947 */ /* 0x010fea000383ffff */
[----:B------:R-:W-:Y:S05]  /*a1f0*/  BRA `(.L_x_100) ;  /* 0xffffffc000b07947 */ /* 0x000fea000383ffff */
.L_x_110:
[----:B--2---:R2:W3:Y:S02]  /*a200*/  SYNCS.PHASECHK.TRANS64.TRYWAIT P0, [R3+URZ+0x20], R0 ;  /* 0x00002000030075a7 */ /* 0x0044e400080011ff */
[----:B---3--:R-:W-:Y:S05]  /*a210*/  @!P0 NANOSLEEP.SYNCS 0x989680 ;  /* 0x009896800000895d */ /* 0x008fea0003900000 */
[----:B------:R-:W3:Y:S02]  /*a220*/  @!P0 SYNCS.PHASECHK.TRANS64 P0, [R3+URZ+0x20], R0 ;  /* 0x00002000030085a7 */ /* 0x000ee400080010ff */
[----:B---3--:R-:W-:Y:S05]  /*a230*/  @!P0 BRA `(.L_x_110) ;  /* 0xfffffffc00f08947 */ /* 0x008fea000383ffff */
[----:B------:R-:W-:Y:S05]  /*a240*/  BRA `(.L_x_109) ;  /* 0xffffffcc00947947 */ /* 0x000fea000383ffff */
.L_x_118:
[----:B--2---:R2:W3:Y:S02]  /*a250*/  SYNCS.PHASECHK.TRANS64.TRYWAIT P0, [R102+URZ+0x20], R5 ;  /* 0x00002005660075a7 */ /* 0x0044e400080011ff */
[----:B---3--:R-:W-:Y:S05]  /*a260*/  @!P0 NANOSLEEP.SYNCS 0x989680 ;  /* 0x009896800000895d */ /* 0x008fea0003900000 */
[----:B------:R-:W3:Y:S02]  /*a270*/  @!P0 SYNCS.PHASECHK.TRANS64 P0, [R102+URZ+0x20], R5 ;  /* 0x00002005660085a7 */ /* 0x000ee400080010ff */
[----:B---3--:R-:W-:Y:S05]  /*a280*/  @!P0 BRA `(.L_x_118) ;  /* 0xfffffffc00f08947 */ /* 0x008fea000383ffff */
[----:B------:R-:W-:Y:S05]  /*a290*/  BRA `(.L_x_117) ;  /* 0xffffffd8009c7947 */ /* 0x000fea000383ffff */
.L_x_126:
[----:B--2---:R2:W3:Y:S02]  /*a2a0*/  SYNCS.PHASECHK.TRANS64.TRYWAIT P0, [R103+URZ+0x20], R0 ;  /* 0x00002000670075a7 */ /* 0x0044e400080011ff */
[----:B---3--:R-:W-:Y:S05]  /*a2b0*/  @!P0 NANOSLEEP.SYNCS 0x989680 ;  /* 0x009896800000895d */ /* 0x008fea0003900000 */
[----:B------:R-:W3:Y:S02]  /*a2c0*/  @!P0 SYNCS.PHASECHK.TRANS64 P0, [R103+URZ+0x20], R0 ;  /* 0x00002000670085a7 */ /* 0x000ee400080010ff */
[----:B---3--:R-:W-:Y:S05]  /*a2d0*/  @!P0 BRA `(.L_x_126) ;  /* 0xfffffffc00f08947 */ /* 0x008fea000383ffff */
[----:B------:R-:W-:Y:S05]  /*a2e0*/  BRA `(.L_x_125) ;  /* 0xffffffe400a47947 */ /* 0x000fea000383ffff */
        .weak           $__internal_0_$__cuda_sm10x_tcgen05_guardrail_trap_col_being_dealloced_not_returned_by_alloc
        .type           $__internal_0_$__cuda_sm10x_tcgen05_guardrail_trap_col_being_dealloced_not_returned_by_alloc,@function
        .size           $__internal_0_$__cuda_sm10x_tcgen05_guardrail_trap_col_being_dealloced_not_returned_by_alloc,($__internal_1_$__cuda_sm10x_tcgen05_guardrail_trap_phase_invalid_during_alloc - $__internal_0_$__cuda_sm10x_tcgen05_guardrail_trap_col_being_dealloced_not_returned_by_alloc)
$__internal_0_$__cuda_sm10x_tcgen05_guardrail_trap_col_being_dealloced_not_returned_by_alloc:
[----:B------:R-:W-:Y:S05]  /*a2f0*/  BPT.TRAP 0x1 ;  /* 0x000000040000795c */ /* 0x000fea0000300000 */
[----:B------:R-:W-:-:S04]  /*a300*/  HFMA2 R3, -RZ, RZ, 0, 0 ;  /* 0x00000000ff037431 */ /* 0x000fc800000001ff */
[----:B------:R-:W-:Y:S05]  /*a310*/  RET.REL.NODEC R2 `(_ZN7cutlass13device_kernelINS_4gemm6kernel13GemmUniversalIN4cute5tupleIJiiiiEEENS1_10collective13CollectiveMmaINS1_35MainloopSm100TmaUmmaWarpSpecializedILi2ELi2ELi4ENS5_IJNS4_1CILi1EEENSA_ILi4EEESB_EEEEENS5_IJNSA_ILi64EEENSA_ILi256EEENSA_ILi128EEEEEENS_6half_tENS5_IJlSB_lEEESJ_SK_NS4_8TiledMMAINS4_8MMA_AtomIJNS4_20SM100_MMA_F16BF16_SSISJ_SJ_fLi64ELi256ELNS4_4UMMA5MajorE0ELSP_0ELNSO_7ScaleInE0ELSQ_0EEEEEENS4_6LayoutINS5_IJSB_SB_SB_EEENS5_IJNSA_ILi0EEESV_SV_EEEEENS5_IJNS4_10UnderscoreESY_SY_EEEEENS4_23SM90_TMA_LOAD_MULTICASTENS4_14ComposedLayoutINS4_7SwizzleILi3ELi4ELi3EEENS4_18smem_ptr_flag_bitsILi16EEENST_INS5_IJNSA_ILi8EEESF_EEENS5_IJSF_SB_EEEEEEEvNS4_8identityENS4_13SM90_TMA_LOADES1B_vS1C_EENS_8epilogue10collective18CollectiveEpilogueINS1F_23Sm100TmaWarpSpecializedILi4ELi2ELi32ELb1ELb0EEEJSI_NS5_IJNST_ISF_SB_EES1K_EEESJ_SK_SJ_SK_NS1F_6fusion15FusionCallbacksIS1J_NS1M_17LinearCombinationISJ_fSJ_fLNS_15FloatRoundStyleE2EEESI_S1L_JEEENS4_5SM1004TMEM4LOAD26SM100_TMEM_LOAD_16dp256b8xES1D_S1B_NS4_17SM75_U32x4_LDSM_NENS4_14SM90_TMA_STOREES1B_NS4_17SM90_U32x4_STSM_NENS4_39AutoVectorizingCopyWithAssumedAlignmentILi128EEEEEEvvEEEEvNT_6ParamsE) ;  /* 0xffffff5c02387950 */ /* 0x000fea0003c3ffff */
        .weak           $__internal_1_$__cuda_sm10x_tcgen05_guardrail_trap_phase_invalid_during_alloc
        .type           $__internal_1_$__cuda_sm10x_tcgen05_guardrail_trap_phase_invalid_during_alloc,@function
        .size           $__internal_1_$__cuda_sm10x_tcgen05_guardrail_trap_phase_invalid_during_alloc,($__internal_2_$__cuda_sm10x_tcgen05_guardrail_trap_unallocated_columns_being_dealloced - $__internal_1_$__cuda_sm10x_tcgen05_guardrail_trap_phase_invalid_during_alloc)
$__internal_1_$__cuda_sm10x_tcgen05_guardrail_trap_phase_invalid_during_alloc:
[----:B------:R-:W-:Y:S05]  /*a320*/  BPT.TRAP 0x1 ;  /* 0x000000040000795c */ /* 0x000fea0000300000 */
[----:B------:R-:W-:-:S04]  /*a330*/  MOV R5, 0x0 ;  /* 0x0000000000057802 */ /* 0x000fc80000000f00 */
[----:B------:R-:W-:Y:S05]  /*a340*/  RET.REL.NODEC R4 `(_ZN7cutlass13device_kernelINS_4gemm6kernel13GemmUniversalIN4cute5tupleIJiiiiEEENS1_10collective13CollectiveMmaINS1_35MainloopSm100TmaUmmaWarpSpecializedILi2ELi2ELi4ENS5_IJNS4_1CILi1EEENSA_ILi4EEESB_EEEEENS5_IJNSA_ILi64EEENSA_ILi256EEENSA_ILi128EEEEEENS_6half_tENS5_IJlSB_lEEESJ_SK_NS4_8TiledMMAINS4_8MMA_AtomIJNS4_20SM100_MMA_F16BF16_SSISJ_SJ_fLi64ELi256ELNS4_4UMMA5MajorE0ELSP_0ELNSO_7ScaleInE0ELSQ_0EEEEEENS4_6LayoutINS5_IJSB_SB_SB_EEENS5_IJNSA_ILi0EEESV_SV_EEEEENS5_IJNS4_10UnderscoreESY_SY_EEEEENS4_23SM90_TMA_LOAD_MULTICASTENS4_14ComposedLayoutINS4_7SwizzleILi3ELi4ELi3EEENS4_18smem_ptr_flag_bitsILi16EEENST_INS5_IJNSA_ILi8EEESF_EEENS5_IJSF_SB_EEEEEEEvNS4_8identityENS4_13SM90_TMA_LOADES1B_vS1C_EENS_8epilogue10collective18CollectiveEpilogueINS1F_23Sm100TmaWarpSpecializedILi4ELi2ELi32ELb1ELb0EEEJSI_NS5_IJNST_ISF_SB_EES1K_EEESJ_SK_SJ_SK_NS1F_6fusion15FusionCallbacksIS1J_NS1M_17LinearCombinationISJ_fSJ_fLNS_15FloatRoundStyleE2EEESI_S1L_JEEENS4_5SM1004TMEM4LOAD26SM100_TMEM_LOAD_16dp256b8xES1D_S1B_NS4_17SM75_U32x4_LDSM_NENS4_14SM90_TMA_STOREES1B_NS4_17SM90_U32x4_STSM_NENS4_39AutoVectorizingCopyWithAssumedAlignmentILi128EEEEEEvvEEEEvNT_6ParamsE) ;  /* 0xffffff5c042c7950 */ /* 0x000fea0003c3ffff */
        .weak           $__internal_2_$__cuda_sm10x_tcgen05_guardrail_trap_unallocated_columns_being_dealloced
        .type           $__internal_2_$__cuda_sm10x_tcgen05_guardrail_trap_unallocated_columns_being_dealloced,@function
        .size           $__internal_2_$__cuda_sm10x_tcgen05_guardrail_trap_unallocated_columns_being_dealloced,(.L_x_177 - $__internal_2_$__cuda_sm10x_tcgen05_guardrail_trap_unallocated_columns_being_dealloced)
$__internal_2_$__cuda_sm10x_tcgen05_guardrail_trap_unallocated_columns_being_dealloced:
[----:B------:R-:W-:Y:S05]  /*a350*/  BPT.TRAP 0x1 ;  /* 0x000000040000795c */ /* 0x000fea0000300000 */
[----:B------:R-:W-:-:S04]  /*a360*/  HFMA2 R3, -RZ, RZ, 0, 0 ;  /* 0x00000000ff037431 */ /* 0x000fc800000001ff */
[----:B------:R-:W-:Y:S05]  /*a370*/  RET.REL.NODEC R2 `(_ZN7cutlass13device_kernelINS_4gemm6kernel13GemmUniversalIN4cute5tupleIJiiiiEEENS1_10collective13CollectiveMmaINS1_35MainloopSm100TmaUmmaWarpSpecializedILi2ELi2ELi4ENS5_IJNS4_1CILi1EEENSA_ILi4EEESB_EEEEENS5_IJNSA_ILi64EEENSA_ILi256EEENSA_ILi128EEEEEENS_6half_tENS5_IJlSB_lEEESJ_SK_NS4_8TiledMMAINS4_8MMA_AtomIJNS4_20SM100_MMA_F16BF16_SSISJ_SJ_fLi64ELi256ELNS4_4UMMA5MajorE0ELSP_0ELNSO_7ScaleInE0ELSQ_0EEEEEENS4_6LayoutINS5_IJSB_SB_SB_EEENS5_IJNSA_ILi0EEESV_SV_EEEEENS5_IJNS4_10UnderscoreESY_SY_EEEEENS4_23SM90_TMA_LOAD_MULTICASTENS4_14ComposedLayoutINS4_7SwizzleILi3ELi4ELi3EEENS4_18smem_ptr_flag_bitsILi16EEENST_INS5_IJNSA_ILi8EEESF_EEENS5_IJSF_SB_EEEEEEEvNS4_8identityENS4_13SM90_TMA_LOADES1B_vS1C_EENS_8epilogue10collective18CollectiveEpilogueINS1F_23Sm100TmaWarpSpecializedILi4ELi2ELi32ELb1ELb0EEEJSI_NS5_IJNST_ISF_SB_EES1K_EEESJ_SK_SJ_SK_NS1F_6fusion15FusionCallbacksIS1J_NS1M_17LinearCombinationISJ_fSJ_fLNS_15FloatRoundStyleE2EEESI_S1L_JEEENS4_5SM1004TMEM4LOAD26SM100_TMEM_LOAD_16dp256b8xES1D_S1B_NS4_17SM75_U32x4_LDSM_NENS4_14SM90_TMA_STOREES1B_NS4_17SM90_U32x4_STSM_NENS4_39AutoVectorizingCopyWithAssumedAlignmentILi128EEEEEEvvEEEEvNT_6ParamsE) ;  /* 0xffffff5c02207950 */ /* 0x000fea0003c3ffff */
.L_x_176:
[----:B------:R-:W-:-:S00]  /*a380*/  BRA `(.L_x_176) ;  /* 0xfffffffc00fc7947 */ /* 0x000fc0000383ffff */
[----:B------:R-:W-:-:S00]  /*a390*/  NOP ;  /* 0x0000000000007918 */ /* 0x000fc00000000000 */
        /* <DEDUP_REMOVED lines=14> */
.L_x_177:


//--------------------- .nv.global.init           --------------------------
	.section	.nv.global.init,"aw",@progbits
.nv.global.init:
	.type		$str$27,@object
	.size		$str$27,($str$28 - $str$27)
$str$27:
        /*0000*/ 	.byte	0x28, 0x61, 0x64, 0x64, 0x72, 0x65, 0x73, 0x73, 0x20, 0x26, 0x20, 0x6d, 0x61, 0x73, 0x6b, 0x29
        /*0010*/ 	.byte	0x20, 0x3d, 0x3d, 0x20, 0x30, 0x00
	.type		$str$28,@object
	.size		$str$28,($str$26 - $str$28)
$str$28:
        /*0016*/ 	.byte	0x2f, 0x74, 0x6d, 0x70, 0x2f, 0x63, 0x75, 0x74, 0x6c, 0x61, 0x73, 0x73, 0x5f, 0x73, 0x77, 0x65
        /*0026*/ 	.byte	0x65, 0x70, 0x5f, 0x73, 0x72, 0x63, 0x2f, 0x69, 0x6e, 0x63, 0x6c, 0x75, 0x64, 0x65, 0x2f, 0x63
        /*0036*/ 	.byte	0x75, 0x74, 0x65, 0x2f, 0x70, 0x6f, 0x69, 0x6e, 0x74, 0x65, 0x72, 0x5f, 0x66, 0x6c, 0x61, 0x67
        /*0046*/ 	.byte	0x67, 0x65, 0x64, 0x2e, 0x68, 0x70, 0x70, 0x00
	.type		$str$26,@object
	.size		$str$26,($str$25 - $str$26)
$str$26:
        /*004e*/ 	.byte	0x2f, 0x74, 0x6d, 0x70, 0x2f, 0x63, 0x75, 0x74, 0x6c, 0x61, 0x73, 0x73, 0x5f, 0x73, 0x77, 0x65
        /*005e*/ 	.byte	0x65, 0x70, 0x5f, 0x73, 0x72, 0x63, 0x2f, 0x69, 0x6e, 0x63, 0x6c, 0x75, 0x64, 0x65, 0x2f, 0x63
        /*006e*/ 	.byte	0x75, 0x74, 0x65, 0x2f, 0x61, 0x74, 0x6f, 0x6d, 0x2f, 0x63, 0x6f, 0x70, 0x79, 0x5f, 0x74, 0x72
        /*007e*/ 	.byte	0x61, 0x69, 0x74, 0x73, 0x5f, 0x73, 0x6d, 0x31, 0x30, 0x30, 0x2e, 0x68, 0x70, 0x70, 0x00
	.type		$str$25,@object
	.size		$str$25,(__unnamed_1 - $str$25)
$str$25:
        /*008d*/ 	.byte	0x28, 0x28, 0x75, 0x69, 0x6e, 0x74, 0x33, 0x32, 0x5f, 0x74, 0x28, 0x74, 0x68, 0x72, 0x65, 0x61
        /*009d*/ 	.byte	0x64, 0x49, 0x64, 0x78, 0x2e, 0x78, 0x29, 0x20, 0x2f, 0x20, 0x33, 0x32, 0x29, 0x20, 0x25, 0x20
        /*00ad*/ 	.byte	0x34, 0x29, 0x20, 0x3d, 0x3d, 0x20, 0x28, 0x28, 0x28, 0x74, 0x6d, 0x65, 0x6d, 0x5f, 0x61, 0x64
        /*00bd*/ 	.byte	0x64, 0x72, 0x20, 0x3e, 0x3e, 0x20, 0x31, 0x36, 0x29, 0x20, 0x2f, 0x20, 0x33, 0x32, 0x29, 0x20
        /*00cd*/ 	.byte	0x25, 0x20, 0x34, 0x29, 0x00
	.type		__unnamed_1,@object
	.size		__unnamed_1,(__unnamed_2 - __unnamed_1)
__unnamed_1:
        /*00d2*/ 	.byte	0x61, 0x75, 0x74, 0x6f, 0x20, 0x63, 0x75, 0x74, 0x65, 0x3a, 0x3a, 0x61, 0x73, 0x5f, 0x70, 0x6f
        /* <DEDUP_REMOVED lines=24> */
        /*0262*/ 	.byte	0x3e, 0x3e, 0x3e, 0x5d, 0x00
	.type		__unnamed_2,@object
	.size		__unnamed_2,(.L_2 - __unnamed_2)
__unnamed_2:
        /* <DEDUP_REMOVED lines=46> */
        /*0547*/ 	.byte	0x75, 0x74, 0x65, 0x3a, 0x3a, 0x43, 0x3c, 0x30, 0x3e, 0x3e, 0x3e, 0x3e, 0x5d, 0x00
.L_2:


//--------------------- .nv.shared._ZN7cutlass13device_kernelINS_4gemm6kernel13GemmUniversalIN4cute5tupleIJiiiiEEENS1_10collective13CollectiveMmaINS1_35MainloopSm100TmaUmmaWarpSpecializedILi2ELi2ELi4ENS5_IJNS4_1CILi1EEENSA_ILi4EEESB_EEEEENS5_IJNSA_ILi64EEENSA_ILi256EEENSA_ILi128EEEEEENS_6half_tENS5_IJlSB_lEEESJ_SK_NS4_8TiledMMAINS4_8MMA_AtomIJNS4_20SM100_MMA_F16BF16_SSISJ_SJ_fLi64ELi256ELNS4_4UMMA5MajorE0ELSP_0ELNSO_7ScaleInE0ELSQ_0EEEEEENS4_6LayoutINS5_IJSB_SB_SB_EEENS5_IJNSA_ILi0EEESV_SV_EEEEENS5_IJNS4_10UnderscoreESY_SY_EEEEENS4_23SM90_TMA_LOAD_MULTICASTENS4_14ComposedLayoutINS4_7SwizzleILi3ELi4ELi3EEENS4_18smem_ptr_flag_bitsILi16EEENST_INS5_IJNSA_ILi8EEESF_EEENS5_IJSF_SB_EEEEEEEvNS4_8identityENS4_13SM90_TMA_LOADES1B_vS1C_EENS_8epilogue10collective18CollectiveEpilogueINS1F_23Sm100TmaWarpSpecializedILi4ELi2ELi32ELb1ELb0EEEJSI_NS5_IJNST_ISF_SB_EES1K_EEESJ_SK_SJ_SK_NS1F_6fusion15FusionCallbacksIS1J_NS1M_17LinearCombinationISJ_fSJ_fLNS_15FloatRoundStyleE2EEESI_S1L_JEEENS4_5SM1004TMEM4LOAD26SM100_TMEM_LOAD_16dp256b8xES1D_S1B_NS4_17SM75_U32x4_LDSM_NENS4_14SM90_TMA_STOREES1B_NS4_17SM90_U32x4_STSM_NENS4_39AutoVectorizingCopyWithAssumedAlignmentILi128EEEEEEvvEEEEvNT_6ParamsE --------------------------
	.section	.nv.shared._ZN7cutlass13device_kernelINS_4gemm6kernel13GemmUniversalIN4cute5tupleIJiiiiEEENS1_10collective13CollectiveMmaINS1_35MainloopSm100TmaUmmaWarpSpecializedILi2ELi2ELi4ENS5_IJNS4_1CILi1EEENSA_ILi4EEESB_EEEEENS5_IJNSA_ILi64EEENSA_ILi256EEENSA_ILi128EEEEEENS_6half_tENS5_IJlSB_lEEESJ_SK_NS4_8TiledMMAINS4_8MMA_AtomIJNS4_20SM100_MMA_F16BF16_SSISJ_SJ_fLi64ELi256ELNS4_4UMMA5MajorE0ELSP_0ELNSO_7ScaleInE0ELSQ_0EEEEEENS4_6LayoutINS5_IJSB_SB_SB_EEENS5_IJNSA_ILi0EEESV_SV_EEEEENS5_IJNS4_10UnderscoreESY_SY_EEEEENS4_23SM90_TMA_LOAD_MULTICASTENS4_14ComposedLayoutINS4_7SwizzleILi3ELi4ELi3EEENS4_18smem_ptr_flag_bitsILi16EEENST_INS5_IJNSA_ILi8EEESF_EEENS5_IJSF_SB_EEEEEEEvNS4_8identityENS4_13SM90_TMA_LOADES1B_vS1C_EENS_8epilogue10collective18CollectiveEpilogueINS1F_23Sm100TmaWarpSpecializedILi4ELi2ELi32ELb1ELb0EEEJSI_NS5_IJNST_ISF_SB_EES1K_EEESJ_SK_SJ_SK_NS1F_6fusion15FusionCallbacksIS1J_NS1M_17LinearCombinationISJ_fSJ_fLNS_15FloatRoundStyleE2EEESI_S1L_JEEENS4_5SM1004TMEM4LOAD26SM100_TMEM_LOAD_16dp256b8xES1D_S1B_NS4_17SM75_U32x4_LDSM_NENS4_14SM90_TMA_STOREES1B_NS4_17SM90_U32x4_STSM_NENS4_39AutoVectorizingCopyWithAssumedAlignmentILi128EEEEEEvvEEEEvNT_6ParamsE,"aw",@nobits
	.sectionflags	@""
	.align	16
	.zero		1024


//--------------------- .nv.shared.reserved.0     --------------------------
	.section	.nv.shared.reserved.0,"aw",@nobits
	.weak		__nv_reservedSMEM_offset_0_alias
	.size		__nv_reservedSMEM_offset_0_alias, 0, 64
	.other		__nv_reservedSMEM_offset_0_alias,@"STO_CUDA_RESERVED_SHARED STV_DEFAULT"
__nv_reservedSMEM_offset_0_alias:
	.zero		0
.nv.shared.reserved.0:
	.zero		64
	.weak		__nv_reservedSMEM_tcgen05_partition
	.type		__nv_reservedSMEM_tcgen05_partition,@object
	.size		__nv_reservedSMEM_tcgen05_partition,(.L_0 - __nv_reservedSMEM_tcgen05_partition)
__nv_reservedSMEM_tcgen05_partition:
	.zero		32
.L_0:


//--------------------- .nv.global                --------------------------
	.section	.nv.global,"aw",@nobits
.nv.global:
	.type		_ZN40_INTERNAL_5ae2f99b_4_k_cu_b40437fe_352014cute1_E,@object
	.size		_ZN40_INTERNAL_5ae2f99b_4_k_cu_b40437fe_352014cute1_E,(_ZN40_INTERNAL_5ae2f99b_4_k_cu_b40437fe_352014cuda3std3__45__cpo6cbeginE - _ZN40_INTERNAL_5ae2f99b_4_k_cu_b40437fe_352014cute1_E)
_ZN40_INTERNAL_5ae2f99b_4_k_cu_b40437fe_352014cute1_E:
	.zero		1
	.type		_ZN40_INTERNAL_5ae2f99b_4_k_cu_b40437fe_352014cuda3std3__45__cpo6cbeginE,@object
	.size		_ZN40_INTERNAL_5ae2f99b_4_k_cu_b40437fe_352014cuda3std3__45__cpo6cbeginE,(_ZN40_INTERNAL_5ae2f99b_4_k_cu_b40437fe_352014cuda3std3__48in_placeE - _ZN40_INTERNAL_5ae2f99b_4_k_cu_b40437fe_352014cuda3std3__45__cpo6cbeginE)
_ZN40_INTERNAL_5ae2f99b_4_k_cu_b40437fe_352014cuda3std3__45__cpo6cbeginE:
	.zero		1
	.type		_ZN40_INTERNAL_5ae2f99b_4_k_cu_b40437fe_352014cuda3std3__48in_placeE,@object
	.size		_ZN40_INTERNAL_5ae2f99b_4_k_cu_b40437fe_352014cuda3std3__48in_placeE,(_ZN40_INTERNAL_5ae2f99b_4_k_cu_b40437fe_352014cuda3std6ranges3__45__cpo9iter_moveE - _ZN40_INTERNAL_5ae2f99b_4_k_cu_b40437fe_352014cuda3std3__48in_placeE)
_ZN40_INTERNAL_5ae2f99b_4_k_cu_b40437fe_352014cuda3std3__48in_placeE:
	.zero		1
	.type		_ZN40_INTERNAL_5ae2f99b_4_k_cu_b40437fe_352014cuda3std6ranges3__45__cpo9iter_moveE,@object
	.size		_ZN40_INTERNAL_5ae2f99b_4_k_cu_b40437fe_352014cuda3std6ranges3__45__cpo9iter_moveE,(_ZN40_INTERNAL_5ae2f99b_4_k_cu_b40437fe_352014cuda3std3__45__cpo5beginE - _ZN40_INTERNAL_5ae2f99b_4_k_cu_b40437fe_352014cuda3std6ranges3__45__cpo9iter_moveE)
_ZN40_INTERNAL_5ae2f99b_4_k_cu_b40437fe_352014cuda3std6ranges3__45__cpo9iter_moveE:
	.zero		1
	.type		_ZN40_INTERNAL_5ae2f99b_4_k_cu_b40437fe_352014cuda3std3__45__cpo5beginE,@object
	.size		_ZN40_INTERNAL_5ae2f99b_4_k_cu_b40437fe_352014cuda3std3__45__cpo5beginE,(_ZN40_INTERNAL_5ae2f99b_4_k_cu_b40437fe_352014cuda3std3__442_GLOBAL__N__5ae2f99b_4_k_cu_b40437fe_352016ignoreE - _ZN40_INTERNAL_5ae2f99b_4_k_cu_b40437fe_352014cuda3std3__45__cpo5beginE)
_ZN40_INTERNAL_5ae2f99b_4_k_cu_b40437fe_352014cuda3std3__45__cpo5beginE:
	.zero		1
	.type		_ZN40_INTERNAL_5ae2f99b_4_k_cu_b40437fe_352014cuda3std3__442_GLOBAL__N__5ae2f99b_4_k_cu_b40437fe_352016ignoreE,@object
	.size		_ZN40_INTERNAL_5ae2f99b_4_k_cu_b40437fe_352014cuda3std3__442_GLOBAL__N__5ae2f99b_4_k_cu_b40437fe_352016ignoreE,(_ZN40_INTERNAL_5ae2f99b_4_k_cu_b40437fe_352014cute7productE - _ZN40_INTERNAL_5ae2f99b_4_k_cu_b40437fe_352014cuda3std3__442_GLOBAL__N__5ae2f99b_4_k_cu_b40437fe_352016ignoreE)
_ZN40_INTERNAL_5ae2f99b_4_k_cu_b40437fe_352014cuda3std3__442_GLOBAL__N__5ae2f99b_4_k_cu_b40437fe_352016ignoreE:
	.zero		1
	.type		_ZN40_INTERNAL_5ae2f99b_4_k_cu_b40437fe_352014cute7productE,@object
	.size		_ZN40_INTERNAL_5ae2f99b_4_k_cu_b40437fe_352014cute7productE,(_ZN40_INTERNAL_5ae2f99b_4_k_cu_b40437fe_352014cuda3std3__45__cpo3endE - _ZN40_INTERNAL_5ae2f99b_4_k_cu_b40437fe_352014cute7productE)
_ZN40_INTERNAL_5ae2f99b_4_k_cu_b40437fe_352014cute7productE:
	.zero		1
	.type		_ZN40_INTERNAL_5ae2f99b_4_k_cu_b40437fe_352014cuda3std3__45__cpo3endE,@object
	.size		_ZN40_INTERNAL_5ae2f99b_4_k_cu_b40437fe_352014cuda3std3__45__cpo3endE,(_ZN40_INTERNAL_5ae2f99b_4_k_cu_b40437fe_352014cuda3std3__419piecewise_constructE - _ZN40_INTERNAL_5ae2f99b_4_k_cu_b40437fe_352014cuda3std3__45__cpo3endE)
_ZN40_INTERNAL_5ae2f99b_4_k_cu_b40437fe_352014cuda3std3__45__cpo3endE:
	.zero		1
	.type		_ZN40_INTERNAL_5ae2f99b_4_k_cu_b40437fe_352014cuda3std3__419piecewise_constructE,@object
	.size		_ZN40_INTERNAL_5ae2f99b_4_k_cu_b40437fe_352014cuda3std3__419piecewise_constructE,(_ZN40_INTERNAL_5ae2f99b_4_k_cu_b40437fe_352014cuda3std3__45__cpo4cendE - _ZN40_INTERNAL_5ae2f99b_4_k_cu_b40437fe_352014cuda3std3__419piecewise_constructE)
_ZN40_INTERNAL_5ae2f99b_4_k_cu_b40437fe_352014cuda3std3__419piecewise_constructE:
	.zero		1
	.type		_ZN40_INTERNAL_5ae2f99b_4_k_cu_b40437fe_352014cuda3std3__45__cpo4cendE,@object
	.size		_ZN40_INTERNAL_5ae2f99b_4_k_cu_b40437fe_352014cuda3std3__45__cpo4cendE,(_ZN40_INTERNAL_5ae2f99b_4_k_cu_b40437fe_352014cuda3std6ranges3__45__cpo4swapE - _ZN40_INTERNAL_5ae2f99b_4_k_cu_b40437fe_352014cuda3std3__45__cpo4cendE)
_ZN40_INTERNAL_5ae2f99b_4_k_cu_b40437fe_352014cuda3std3__45__cpo4cendE:
	.zero		1
	.type		_ZN40_INTERNAL_5ae2f99b_4_k_cu_b40437fe_352014cuda3std6ranges3__45__cpo4swapE,@object
	.size		_ZN40_INTERNAL_5ae2f99b_4_k_cu_b40437fe_352014cuda3std6ranges3__45__cpo4swapE,(.L_10 - _ZN40_INTERNAL_5ae2f99b_4_k_cu_b40437fe_352014cuda3std6ranges3__45__cpo4swapE)
_ZN40_INTERNAL_5ae2f99b_4_k_cu_b40437fe_352014cuda3std6ranges3__45__cpo4swapE:
	.zero		1
.L_10:


//--------------------- .nv.constant0._ZN7cutlass13device_kernelINS_4gemm6kernel13GemmUniversalIN4cute5tupleIJiiiiEEENS1_10collective13CollectiveMmaINS1_35MainloopSm100TmaUmmaWarpSpecializedILi2ELi2ELi4ENS5_IJNS4_1CILi1EEENSA_ILi4EEESB_EEEEENS5_IJNSA_ILi64EEENSA_ILi256EEENSA_ILi128EEEEEENS_6half_tENS5_IJlSB_lEEESJ_SK_NS4_8TiledMMAINS4_8MMA_AtomIJNS4_20SM100_MMA_F16BF16_SSISJ_SJ_fLi64ELi256ELNS4_4UMMA5MajorE0ELSP_0ELNSO_7ScaleInE0ELSQ_0EEEEEENS4_6LayoutINS5_IJSB_SB_SB_EEENS5_IJNSA_ILi0EEESV_SV_EEEEENS5_IJNS4_10UnderscoreESY_SY_EEEEENS4_23SM90_TMA_LOAD_MULTICASTENS4_14ComposedLayoutINS4_7SwizzleILi3ELi4ELi3EEENS4_18smem_ptr_flag_bitsILi16EEENST_INS5_IJNSA_ILi8EEESF_EEENS5_IJSF_SB_EEEEEEEvNS4_8identityENS4_13SM90_TMA_LOADES1B_vS1C_EENS_8epilogue10collective18CollectiveEpilogueINS1F_23Sm100TmaWarpSpecializedILi4ELi2ELi32ELb1ELb0EEEJSI_NS5_IJNST_ISF_SB_EES1K_EEESJ_SK_SJ_SK_NS1F_6fusion15FusionCallbacksIS1J_NS1M_17LinearCombinationISJ_fSJ_fLNS_15FloatRoundStyleE2EEESI_S1L_JEEENS4_5SM1004TMEM4LOAD26SM100_TMEM_LOAD_16dp256b8xES1D_S1B_NS4_17SM75_U32x4_LDSM_NENS4_14SM90_TMA_STOREES1B_NS4_17SM90_U32x4_STSM_NENS4_39AutoVectorizingCopyWithAssumedAlignmentILi128EEEEEEvvEEEEvNT_6ParamsE --------------------------
	.section	.nv.constant0._ZN7cutlass13device_kernelINS_4gemm6kernel13GemmUniversalIN4cute5tupleIJiiiiEEENS1_10collective13CollectiveMmaINS1_35MainloopSm100TmaUmmaWarpSpecializedILi2ELi2ELi4ENS5_IJNS4_1CILi1EEENSA_ILi4EEESB_EEEEENS5_IJNSA_ILi64EEENSA_ILi256EEENSA_ILi128EEEEEENS_6half_tENS5_IJlSB_lEEESJ_SK_NS4_8TiledMMAINS4_8MMA_AtomIJNS4_20SM100_MMA_F16BF16_SSISJ_SJ_fLi64ELi256ELNS4_4UMMA5MajorE0ELSP_0ELNSO_7ScaleInE0ELSQ_0EEEEEENS4_6LayoutINS5_IJSB_SB_SB_EEENS5_IJNSA_ILi0EEESV_SV_EEEEENS5_IJNS4_10UnderscoreESY_SY_EEEEENS4_23SM90_TMA_LOAD_MULTICASTENS4_14ComposedLayoutINS4_7SwizzleILi3ELi4ELi3EEENS4_18smem_ptr_flag_bitsILi16EEENST_INS5_IJNSA_ILi8EEESF_EEENS5_IJSF_SB_EEEEEEEvNS4_8identityENS4_13SM90_TMA_LOADES1B_vS1C_EENS_8epilogue10collective18CollectiveEpilogueINS1F_23Sm100TmaWarpSpecializedILi4ELi2ELi32ELb1ELb0EEEJSI_NS5_IJNST_ISF_SB_EES1K_EEESJ_SK_SJ_SK_NS1F_6fusion15FusionCallbacksIS1J_NS1M_17LinearCombinationISJ_fSJ_fLNS_15FloatRoundStyleE2EEESI_S1L_JEEENS4_5SM1004TMEM4LOAD26SM100_TMEM_LOAD_16dp256b8xES1D_S1B_NS4_17SM75_U32x4_LDSM_NENS4_14SM90_TMA_STOREES1B_NS4_17SM90_U32x4_STSM_NENS4_39AutoVectorizingCopyWithAssumedAlignmentILi128EEEEEEvvEEEEvNT_6ParamsE,"a",@progbits
	.sectionflags	@""
	.align	4
.nv.constant0._ZN7cutlass13device_kernelINS_4gemm6kernel13GemmUniversalIN4cute5tupleIJiiiiEEENS1_10collective13CollectiveMmaINS1_35MainloopSm100TmaUmmaWarpSpecializedILi2ELi2ELi4ENS5_IJNS4_1CILi1EEENSA_ILi4EEESB_EEEEENS5_IJNSA_ILi64EEENSA_ILi256EEENSA_ILi128EEEEEENS_6half_tENS5_IJlSB_lEEESJ_SK_NS4_8TiledMMAINS4_8MMA_AtomIJNS4_20SM100_MMA_F16BF16_SSISJ_SJ_fLi64ELi256ELNS4_4UMMA5MajorE0ELSP_0ELNSO_7ScaleInE0ELSQ_0EEEEEENS4_6LayoutINS5_IJSB_SB_SB_EEENS5_IJNSA_ILi0EEESV_SV_EEEEENS5_IJNS4_10UnderscoreESY_SY_EEEEENS4_23SM90_TMA_LOAD_MULTICASTENS4_14ComposedLayoutINS4_7SwizzleILi3ELi4ELi3EEENS4_18smem_ptr_flag_bitsILi16EEENST_INS5_IJNSA_ILi8EEESF_EEENS5_IJSF_SB_EEEEEEEvNS4_8identityENS4_13SM90_TMA_LOADES1B_vS1C_EENS_8epilogue10collective18CollectiveEpilogueINS1F_23Sm100TmaWarpSpecializedILi4ELi2ELi32ELb1ELb0EEEJSI_NS5_IJNST_ISF_SB_EES1K_EEESJ_SK_SJ_SK_NS1F_6fusion15FusionCallbacksIS1J_NS1M_17LinearCombinationISJ_fSJ_fLNS_15FloatRoundStyleE2EEESI_S1L_JEEENS4_5SM1004TMEM4LOAD26SM100_TMEM_LOAD_16dp256b8xES1D_S1B_NS4_17SM75_U32x4_LDSM_NENS4_14SM90_TMA_STOREES1B_NS4_17SM90_U32x4_STSM_NENS4_39AutoVectorizingCopyWithAssumedAlignmentILi128EEEEEEvvEEEEvNT_6ParamsE:
	.zero		2944


//--------------------- SYMBOLS --------------------------

	.type		.nv.reservedSmem.offset0,@object
	.size		.nv.reservedSmem.offset0,0x4
	.type		.nv.reservedSmem.cap,@object
	.size		.nv.reservedSmem.cap,0x4
	.type		__assertfail,@function
